	.headerflags	@"EF_CUDA_TEXMODE_UNIFIED EF_CUDA_64BIT_ADDRESS EF_CUDA_ACCELERATORS EF_CUDA_SM90 EF_CUDA_VIRTUAL_SM(EF_CUDA_SM90)"
	.elftype	@"ET_EXEC"


//--------------------- .nv.info                  --------------------------
	.section	.nv.info,"",@"SHT_CUDA_INFO"
	.align	4


	//----- nvinfo : EIATTR_REGCOUNT
	.align		4
        /*0000*/ 	.byte	0x04, 0x2f
        /*0002*/ 	.short	(.L_3 - .L_2)
	.align		4
.L_2:
        /*0004*/ 	.word	index@(triton_poi_fused__native_batch_norm_legit_no_training_relu_threshold_backward_5)
        /*0008*/ 	.word	0x00000030


	//----- nvinfo : EIATTR_MIN_STACK_SIZE
	.align		4
.L_3:
        /*000c*/ 	.byte	0x04, 0x12
        /*000e*/ 	.short	(.L_5 - .L_4)
	.align		4
.L_4:
        /*0010*/ 	.word	index@(triton_poi_fused__native_batch_norm_legit_no_training_relu_threshold_backward_5)
        /*0014*/ 	.word	0x00000000


	//----- nvinfo : EIATTR_FRAME_SIZE
	.align		4
.L_5:
        /*0018*/ 	.byte	0x04, 0x11
        /*001a*/ 	.short	(.L_7 - .L_6)
	.align		4
.L_6:
        /*001c*/ 	.word	index@(triton_poi_fused__native_batch_norm_legit_no_training_relu_threshold_backward_5)
        /*0020*/ 	.word	0x00000000


	//----- nvinfo : EIATTR_MIN_STACK_SIZE
	.align		4
.L_7:
        /*0024*/ 	.byte	0x04, 0x12
        /*0026*/ 	.short	(.L_9 - .L_8)
	.align		4
.L_8:
        /*0028*/ 	.word	index@(triton_poi_fused__native_batch_norm_legit_no_training_relu_threshold_backward_5)
        /*002c*/ 	.word	0x00000000
.L_9:


//--------------------- .nv.info.triton_poi_fused__native_batch_norm_legit_no_training_relu_threshold_backward_5 --------------------------
	.section	.nv.info.triton_poi_fused__native_batch_norm_legit_no_training_relu_threshold_backward_5,"",@"SHT_CUDA_INFO"
	.sectionflags	@""
	.align	4


	//----- nvinfo : EIATTR_CUDA_API_VERSION
	.align		4
        /*0000*/ 	.byte	0x04, 0x37
        /*0002*/ 	.short	(.L_11 - .L_10)
.L_10:
        /*0004*/ 	.word	0x0000007c


	//----- nvinfo : EIATTR_KPARAM_INFO
	.align		4
.L_11:
        /*0008*/ 	.byte	0x04, 0x17
        /*000a*/ 	.short	(.L_13 - .L_12)
.L_12:
        /*000c*/ 	.word	0x00000000
        /*0010*/ 	.short	0x0008
        /*0012*/ 	.short	0x003c
        /*0014*/ 	.byte	0x00, 0xf0, 0x11, 0x00


	//----- nvinfo : EIATTR_KPARAM_INFO
	.align		4
.L_13:
        /*0018*/ 	.byte	0x04, 0x17
        /*001a*/ 	.short	(.L_15 - .L_14)
.L_14:
        /*001c*/ 	.word	0x00000000
        /*0020*/ 	.short	0x0007
        /*0022*/ 	.short	0x0038
        /*0024*/ 	.byte	0x00, 0xf0, 0x11, 0x00


	//----- nvinfo : EIATTR_KPARAM_INFO
	.align		4
.L_15:
        /*0028*/ 	.byte	0x04, 0x17
        /*002a*/ 	.short	(.L_17 - .L_16)
.L_16:
        /*002c*/ 	.word	0x00000000
        /*0030*/ 	.short	0x0006
        /*0032*/ 	.short	0x0030
        /*0034*/ 	.byte	0x00, 0xf4, 0x21, 0x00


	//----- nvinfo : EIATTR_KPARAM_INFO
	.align		4
.L_17:
        /*0038*/ 	.byte	0x04, 0x17
        /*003a*/ 	.short	(.L_19 - .L_18)
.L_18:
        /*003c*/ 	.word	0x00000000
        /*0040*/ 	.short	0x0005
        /*0042*/ 	.short	0x0028
        /*0044*/ 	.byte	0x00, 0xf4, 0x21, 0x00


	//----- nvinfo : EIATTR_KPARAM_INFO
	.align		4
.L_19:
        /*0048*/ 	.byte	0x04, 0x17
        /*004a*/ 	.short	(.L_21 - .L_20)
.L_20:
        /*004c*/ 	.word	0x00000000
        /*0050*/ 	.short	0x0004
        /*0052*/ 	.short	0x0020
        /*0054*/ 	.byte	0x00, 0xf4, 0x21, 0x00


	//----- nvinfo : EIATTR_KPARAM_INFO
	.align		4
.L_21:
        /*0058*/ 	.byte	0x04, 0x17
        /*005a*/ 	.short	(.L_23 - .L_22)
.L_22:
        /*005c*/ 	.word	0x00000000
        /*0060*/ 	.short	0x0003
        /*0062*/ 	.short	0x0018
        /*0064*/ 	.byte	0x00, 0xf4, 0x21, 0x00


	//----- nvinfo : EIATTR_KPARAM_INFO
	.align		4
.L_23:
        /*0068*/ 	.byte	0x04, 0x17
        /*006a*/ 	.short	(.L_25 - .L_24)
.L_24:
        /*006c*/ 	.word	0x00000000
        /*0070*/ 	.short	0x0002
        /*0072*/ 	.short	0x0010
        /*0074*/ 	.byte	0x00, 0xf4, 0x21, 0x00


	//----- nvinfo : EIATTR_KPARAM_INFO
	.align		4
.L_25:
        /*0078*/ 	.byte	0x04, 0x17
        /*007a*/ 	.short	(.L_27 - .L_26)
.L_26:
        /*007c*/ 	.word	0x00000000
        /*0080*/ 	.short	0x0001
        /*0082*/ 	.short	0x0008
        /*0084*/ 	.byte	0x00, 0xf4, 0x21, 0x00


	//----- nvinfo : EIATTR_KPARAM_INFO
	.align		4
.L_27:
        /*0088*/ 	.byte	0x04, 0x17
        /*008a*/ 	.short	(.L_29 - .L_28)
.L_28:
        /*008c*/ 	.word	0x00000000
        /*0090*/ 	.short	0x0000
        /*0092*/ 	.short	0x0000
        /*0094*/ 	.byte	0x00, 0xf4, 0x21, 0x00


	//----- nvinfo : EIATTR_SPARSE_MMA_MASK
	.align		4
.L_29:
        /*0098*/ 	.byte	0x03, 0x50
        /*009a*/ 	.short	0x0000


	//----- nvinfo : EIATTR_MAXREG_COUNT
	.align		4
        /*009c*/ 	.byte	0x03, 0x1b
        /*009e*/ 	.short	0x00ff


	//----- nvinfo : EIATTR_EXIT_INSTR_OFFSETS
	.align		4
        /*00a0*/ 	.byte	0x04, 0x1c
        /*00a2*/ 	.short	(.L_31 - .L_30)


	//   ....[0]....
.L_30:
        /*00a4*/ 	.word	0x000021e0


	//   ....[1]....
        /*00a8*/ 	.word	0x00002200


	//----- nvinfo : EIATTR_REQNTID
	.align		4
.L_31:
        /*00ac*/ 	.byte	0x04, 0x10
        /*00ae*/ 	.short	(.L_33 - .L_32)
.L_32:
        /*00b0*/ 	.word	0x00000100
        /*00b4*/ 	.word	0x00000001
        /*00b8*/ 	.word	0x00000001


	//----- nvinfo : EIATTR_CBANK_PARAM_SIZE
	.align		4
.L_33:
        /*00bc*/ 	.byte	0x03, 0x19
        /*00be*/ 	.short	0x0040


	//----- nvinfo : EIATTR_PARAM_CBANK
	.align		4
        /*00c0*/ 	.byte	0x04, 0x0a
        /*00c2*/ 	.short	(.L_35 - .L_34)
	.align		4
.L_34:
        /*00c4*/ 	.word	index@(.nv.constant0.triton_poi_fused__native_batch_norm_legit_no_training_relu_threshold_backward_5)
        /*00c8*/ 	.short	0x0210
        /*00ca*/ 	.short	0x0040


	//----- nvinfo : EIATTR_SW_WAR
	.align		4
.L_35:
        /*00cc*/ 	.byte	0x04, 0x36
        /*00ce*/ 	.short	(.L_37 - .L_36)
.L_36:
        /*00d0*/ 	.word	0x00000008
.L_37:


//--------------------- .nv.callgraph             --------------------------
	.section	.nv.callgraph,"",@"SHT_CUDA_CALLGRAPH"
	.align	4
	.sectionentsize	8
	.align		4
        /*0000*/ 	.word	0x00000000
	.align		4
        /*0004*/ 	.word	0xffffffff
	.align		4
        /*0008*/ 	.word	0x00000000
	.align		4
        /*000c*/ 	.word	0xfffffffe
	.align		4
        /*0010*/ 	.word	0x00000000
	.align		4
        /*0014*/ 	.word	0xfffffffd
	.align		4
        /*0018*/ 	.word	0x00000000
	.align		4
        /*001c*/ 	.word	0xfffffffc


//--------------------- .nv.constant4             --------------------------
	.section	.nv.constant4,"a",@progbits
	.align	8
	.align		8
.nv.constant4:
        /*0000*/ 	.dword	_$_str
	.align		8
        /*0008*/ 	.dword	_$_str_$_2


//--------------------- .text.triton_poi_fused__native_batch_norm_legit_no_training_relu_threshold_backward_5 --------------------------
	.section	.text.triton_poi_fused__native_batch_norm_legit_no_training_relu_threshold_backward_5,"ax",@progbits
	.sectionflags	@"SHF_BARRIERS=1"
	.align	128
        .global         triton_poi_fused__native_batch_norm_legit_no_training_relu_threshold_backward_5
        .type           triton_poi_fused__native_batch_norm_legit_no_training_relu_threshold_backward_5,@function
        .size           triton_poi_fused__native_batch_norm_legit_no_training_relu_threshold_backward_5,(.L_x_1 - triton_poi_fused__native_batch_norm_legit_no_training_relu_threshold_backward_5)
        .other          triton_poi_fused__native_batch_norm_legit_no_training_relu_threshold_backward_5,@"STO_CUDA_ENTRY STV_DEFAULT"
triton_poi_fused__native_batch_norm_legit_no_training_relu_threshold_backward_5:
.text.triton_poi_fused__native_batch_norm_legit_no_training_relu_threshold_backward_5:
[----:B------:R-:W0:Y:S01]  /*0000*/  LDC R1, c[0x0][0x28] ;  /* 0x00000a00ff017b82 */ /* 0x000e220000000800 */
[----:B------:R-:W1:Y:S07]  /*0010*/  S2R R5, SR_CTAID.Y ;  /* 0x0000000000057919 */ /* 0x000e6e0000002600 */
[----:B------:R-:W2:Y:S01]  /*0020*/  LDC.64 R32, c[0x0][0x220] ;  /* 0x00008800ff207b82 */ /* 0x000ea20000000a00 */
[----:B------:R-:W-:Y:S02]  /*0030*/  CS2R R16, SRZ ;  /* 0x0000000000107805 */ /* 0x000fe4000001ff00 */
[----:B------:R-:W-:Y:S01]  /*0040*/  CS2R R18, SRZ ;  /* 0x0000000000127805 */ /* 0x000fe2000001ff00 */
[----:B------:R-:W3:Y:S01]  /*0050*/  S2R R6, SR_TID.X ;  /* 0x0000000000067919 */ /* 0x000ee20000002100 */
[----:B------:R-:W-:Y:S01]  /*0060*/  ULDC.64 UR6, c[0x0][0x208] ;  /* 0x0000820000067ab9 */ /* 0x000fe20000000a00 */
[----:B------:R-:W4:Y:S02]  /*0070*/  S2R R22, SR_CTAID.X ;  /* 0x0000000000167919 */ /* 0x000f240000002500 */
[----:B------:R-:W5:Y:S08]  /*0080*/  LDC.64 R38, c[0x0][0x210] ;  /* 0x00008400ff267b82 */ /* 0x000f700000000a00 */
[----:B------:R-:W4:Y:S01]  /*0090*/  LDC.64 R34, c[0x0][0x218] ;  /* 0x00008600ff227b82 */ /* 0x000f220000000a00 */
[----:B------:R-:W-:-:S02]  /*00a0*/  CS2R R12, SRZ ;  /* 0x00000000000c7805 */ /* 0x000fc4000001ff00 */
[----:B------:R-:W-:Y:S01]  /*00b0*/  CS2R R14, SRZ ;  /* 0x00000000000e7805 */ /* 0x000fe2000001ff00 */
[----:B------:R-:W-:-:S04]  /*00c0*/  IMAD.MOV.U32 R23, RZ, RZ, 0x3e800000 ;  /* 0x3e800000ff177424 */ /* 0x000fc800078e00ff */
[----:B------:R-:W5:Y:S01]  /*00d0*/  LDC.64 R30, c[0x0][0x228] ;  /* 0x00008a00ff1e7b82 */ /* 0x000f620000000a00 */
[----:B-1----:R-:W-:Y:S02]  /*00e0*/  IMAD.SHL.U32 R0, R5, 0x40, RZ ;  /* 0x0000004005007824 */ /* 0x002fe400078e00ff */
[----:B---3--:R-:W-:-:S05]  /*00f0*/  IMAD.SHL.U32 R3, R6, 0x10, RZ ;  /* 0x0000001006037824 */ /* 0x008fca00078e00ff */
[----:B------:R-:W-:-:S04]  /*0100*/  LOP3.LUT R4, R0, 0x30, R3, 0xf8, !PT ;  /* 0x0000003000047812 */ /* 0x000fc800078ef803 */
[----:B------:R-:W-:Y:S02]  /*0110*/  SHF.R.S32.HI R3, RZ, 0x1f, R4 ;  /* 0x0000001fff037819 */ /* 0x000fe40000011404 */
[----:B------:R-:W-:Y:S02]  /*0120*/  ISETP.GE.AND P0, PT, R4, 0x200, PT ;  /* 0x000002000400780c */ /* 0x000fe40003f06270 */
[----:B------:R-:W-:-:S04]  /*0130*/  LEA.HI R7, R3, R4, RZ, 0x7 ;  /* 0x0000000403077211 */ /* 0x000fc800078f38ff */
[----:B------:R-:W-:-:S05]  /*0140*/  LOP3.LUT R3, R7, 0xffffff80, RZ, 0xc0, !PT ;  /* 0xffffff8007037812 */ /* 0x000fca00078ec0ff */
[----:B------:R-:W-:-:S04]  /*0150*/  IMAD.IADD R3, R4, 0x1, -R3 ;  /* 0x0000000104037824 */ /* 0x000fc800078e0a03 */
[----:B--2---:R-:W-:-:S05]  /*0160*/  IMAD.WIDE R8, R3, 0x4, R32 ;  /* 0x0000000403087825 */ /* 0x004fca00078e0220 */
[----:B------:R1:W2:Y:S01]  /*0170*/  @!P0 LDG.E.EL.128 R16, desc[UR6][R8.64] ;  /* 0x0000000608108981 */ /* 0x0002a2000c2e1d00 */
[----:B------:R-:W-:Y:S01]  /*0180*/  SHF.R.U32.HI R2, RZ, 0x2, R6 ;  /* 0x00000002ff027819 */ /* 0x000fe20000011606 */
[----:B----4-:R-:W-:Y:S02]  /*0190*/  IMAD.SHL.U32 R22, R22, 0x40, RZ ;  /* 0x0000004016167824 */ /* 0x010fe400078e00ff */
[----:B------:R-:W-:Y:S01]  /*01a0*/  IMAD.SHL.U32 R7, R7, 0x1000, RZ ;  /* 0x0000100007077824 */ /* 0x000fe200078e00ff */
[----:B------:R-:W-:Y:S01]  /*01b0*/  SGXT.U32 R2, R2, 0x6 ;  /* 0x000000060202781a */ /* 0x000fe20000000000 */
[----:B0-----:R-:W-:-:S03]  /*01c0*/  IMAD.WIDE R26, R3, 0x4, R34 ;  /* 0x00000004031a7825 */ /* 0x001fc600078e0222 */
[----:B------:R-:W-:Y:S02]  /*01d0*/  LOP3.LUT R29, R22, R2, RZ, 0xfc, !PT ;  /* 0x00000002161d7212 */ /* 0x000fe400078efcff */
[----:B-1----:R-:W-:Y:S02]  /*01e0*/  CS2R R8, SRZ ;  /* 0x0000000000087805 */ /* 0x002fe4000001ff00 */
[----:B------:R-:W-:Y:S01]  /*01f0*/  LOP3.LUT R10, R7, 0xfff80000, RZ, 0xc0, !PT ;  /* 0xfff80000070a7812 */ /* 0x000fe200078ec0ff */
[----:B------:R0:W3:Y:S04]  /*0200*/  @!P0 LDG.E.EL.128 R12, desc[UR6][R26.64] ;  /* 0x000000061a0c8981 */ /* 0x0000e8000c2e1d00 */
[----:B------:R-:W-:Y:S01]  /*0210*/  IMAD R29, R29, 0x80, R10 ;  /* 0x000000801d1d7824 */ /* 0x000fe200078e020a */
[----:B------:R-:W-:-:S03]  /*0220*/  CS2R R10, SRZ ;  /* 0x00000000000a7805 */ /* 0x000fc6000001ff00 */
[----:B------:R-:W-:-:S04]  /*0230*/  IMAD.IADD R21, R3, 0x1, R29 ;  /* 0x0000000103157824 */ /* 0x000fc800078e021d */
[----:B-----5:R-:W-:-:S05]  /*0240*/  IMAD.WIDE R24, R21, 0x4, R38 ;  /* 0x0000000415187825 */ /* 0x020fca00078e0226 */
[----:B------:R1:W3:Y:S01]  /*0250*/  @!P0 LDG.E.EL.128 R8, desc[UR6][R24.64] ;  /* 0x0000000618088981 */ /* 0x0002e2000c2e1d00 */
[C---:B0-----:R-:W-:Y:S02]  /*0260*/  LOP3.LUT R26, R4.reuse, 0x4, RZ, 0xfc, !PT ;  /* 0x00000004041a7812 */ /* 0x041fe400078efcff */
[C---:B-1----:R-:W-:Y:S02]  /*0270*/  LOP3.LUT R25, R4.reuse, 0x8, RZ, 0xfc, !PT ;  /* 0x0000000804197812 */ /* 0x042fe400078efcff */
[----:B------:R-:W-:Y:S01]  /*0280*/  LOP3.LUT R24, R4, 0xc, RZ, 0xfc, !PT ;  /* 0x0000000c04187812 */ /* 0x000fe200078efcff */
[----:B--2---:R-:W-:-:S04]  /*0290*/  FADD R16, R16, 9.9999997473787516356e-06 ;  /* 0x3727c5ac10107421 */ /* 0x004fc80000000000 */
[----:B------:R-:W0:Y:S01]  /*02a0*/  MUFU.SQRT R20, R16 ;  /* 0x0000001000147308 */ /* 0x000e220000002000 */
[----:B------:R-:W-:Y:S01]  /*02b0*/  FADD R7, R17, 9.9999997473787516356e-06 ;  /* 0x3727c5ac11077421 */ /* 0x000fe20000000000 */
[----:B------:R-:W-:Y:S01]  /*02c0*/  FADD R18, R18, 9.9999997473787516356e-06 ;  /* 0x3727c5ac12127421 */ /* 0x000fe20000000000 */
[----:B------:R-:W-:Y:S01]  /*02d0*/  SHF.R.S32.HI R17, RZ, 0x19, R5 ;  /* 0x00000019ff117819 */ /* 0x000fe20000011405 */
[----:B------:R-:W-:-:S04]  /*02e0*/  FADD R5, R19, 9.9999997473787516356e-06 ;  /* 0x3727c5ac13057421 */ /* 0x000fc80000000000 */
[----:B------:R-:W1:Y:S01]  /*02f0*/  MUFU.SQRT R36, R18 ;  /* 0x0000001200247308 */ /* 0x000e620000002000 */
[----:B------:R-:W-:Y:S02]  /*0300*/  SGXT R17, R17, 0x1 ;  /* 0x000000011111781a */ /* 0x000fe40000000200 */
[----:B0-----:R-:W-:-:S05]  /*0310*/  FSETP.GT.AND P6, PT, R20, 8.50705917302346158658e+37, PT ;  /* 0x7e8000001400780b */ /* 0x001fca0003fc4000 */
[----:B------:R-:W0:Y:S01]  /*0320*/  MUFU.SQRT R5, R5 ;  /* 0x0000000500057308 */ /* 0x000e220000002000 */
[----:B------:R-:W-:-:S07]  /*0330*/  FSETP.GEU.AND P1, PT, R20, 1.175494350822287508e-38, PT ;  /* 0x008000001400780b */ /* 0x000fce0003f2e000 */
[----:B------:R2:W4:Y:S01]  /*0340*/  MUFU.SQRT R28, R7 ;  /* 0x00000007001c7308 */ /* 0x0005220000002000 */
[----:B-1----:R-:W-:Y:S02]  /*0350*/  FSETP.GT.AND P4, PT, R36, 8.50705917302346158658e+37, PT ;  /* 0x7e8000002400780b */ /* 0x002fe40003f84000 */
[----:B--2---:R-:W-:Y:S01]  /*0360*/  LEA.HI R7, R17, R26, RZ, 0x7 ;  /* 0x0000001a11077211 */ /* 0x004fe200078f38ff */
[----:B------:R-:W-:-:S03]  /*0370*/  @P6 FMUL R20, R20, 0.25 ;  /* 0x3e80000014146820 */ /* 0x000fc60000400000 */
[----:B------:R-:W-:Y:S02]  /*0380*/  LOP3.LUT R19, R7, 0xffffff80, RZ, 0xc0, !PT ;  /* 0xffffff8007137812 */ /* 0x000fe400078ec0ff */
[----:B------:R-:W-:Y:S02]  /*0390*/  FSEL R7, R23, 1, P6 ;  /* 0x3f80000017077808 */ /* 0x000fe40003000000 */
[----:B0-----:R-:W-:Y:S02]  /*03a0*/  FSETP.GT.AND P6, PT, R5, 8.50705917302346158658e+37, PT ;  /* 0x7e8000000500780b */ /* 0x001fe40003fc4000 */
[----:B------:R-:W-:Y:S01]  /*03b0*/  FSETP.GEU.AND P5, PT, R36, 1.175494350822287508e-38, PT ;  /* 0x008000002400780b */ /* 0x000fe20003fae000 */
[----:B------:R-:W-:Y:S01]  /*03c0*/  @!P1 FMUL R20, R20, 16777216 ;  /* 0x4b80000014149820 */ /* 0x000fe20000400000 */
[----:B----4-:R-:W-:Y:S01]  /*03d0*/  FSETP.GT.AND P2, PT, R28, 8.50705917302346158658e+37, PT ;  /* 0x7e8000001c00780b */ /* 0x010fe20003f44000 */
[----:B------:R-:W-:Y:S01]  /*03e0*/  @!P1 FMUL R7, R7, 16777216 ;  /* 0x4b80000007079820 */ /* 0x000fe20000400000 */
[----:B------:R-:W-:-:S02]  /*03f0*/  FSETP.GEU.AND P1, PT, R5, 1.175494350822287508e-38, PT ;  /* 0x008000000500780b */ /* 0x000fc40003f2e000 */
[----:B------:R-:W-:Y:S01]  /*0400*/  FSETP.GEU.AND P3, PT, R28, 1.175494350822287508e-38, PT ;  /* 0x008000001c00780b */ /* 0x000fe20003f6e000 */
[----:B------:R-:W-:Y:S01]  /*0410*/  @P4 FMUL R36, R36, 0.25 ;  /* 0x3e80000024244820 */ /* 0x000fe20000400000 */
[----:B------:R-:W-:-:S03]  /*0420*/  LEA.HI R4, R17, R25, RZ, 0x7 ;  /* 0x0000001911047211 */ /* 0x000fc600078f38ff */
[----:B------:R-:W-:Y:S02]  /*0430*/  @P6 FMUL R5, R5, 0.25 ;  /* 0x3e80000005056820 */ /* 0x000fe40000400000 */
[----:B------:R-:W-:Y:S02]  /*0440*/  @!P5 FMUL R36, R36, 16777216 ;  /* 0x4b8000002424d820 */ /* 0x000fe40000400000 */
[----:B------:R-:W-:Y:S01]  /*0450*/  @P2 FMUL R28, R28, 0.25 ;  /* 0x3e8000001c1c2820 */ /* 0x000fe20000400000 */
[----:B------:R0:W-:Y:S01]  /*0460*/  MUFU.RCP R18, R20 ;  /* 0x0000001400127308 */ /* 0x0001e20000001000 */
[----:B------:R-:W-:Y:S02]  /*0470*/  @!P1 FMUL R5, R5, 16777216 ;  /* 0x4b80000005059820 */ /* 0x000fe40000400000 */
[----:B------:R-:W-:Y:S01]  /*0480*/  @!P3 FMUL R28, R28, 16777216 ;  /* 0x4b8000001c1cb820 */ /* 0x000fe20000400000 */
[----:B0-----:R-:W-:-:S04]  /*0490*/  LOP3.LUT R20, R4, 0xffffff80, RZ, 0xc0, !PT ;  /* 0xffffff8004147812 */ /* 0x001fc800078ec0ff */
[----:B------:R0:W-:Y:S01]  /*04a0*/  MUFU.RCP R4, R36 ;  /* 0x0000002400047308 */ /* 0x0001e20000001000 */
[----:B------:R-:W-:Y:S01]  /*04b0*/  IMAD.IADD R26, R26, 0x1, -R19 ;  /* 0x000000011a1a7824 */ /* 0x000fe200078e0a13 */
[----:B0-----:R-:W0:Y:S06]  /*04c0*/  LDC.64 R36, c[0x0][0x230] ;  /* 0x00008c00ff247b82 */ /* 0x001e2c0000000a00 */
[----:B------:R-:W1:Y:S01]  /*04d0*/  MUFU.RCP R16, R28 ;  /* 0x0000001c00107308 */ /* 0x000e620000001000 */
[----:B---3--:R-:W-:Y:S01]  /*04e0*/  FADD R13, -R13, R9 ;  /* 0x000000090d0d7221 */ /* 0x008fe20000000100 */
[----:B------:R-:W-:-:S06]  /*04f0*/  FADD R19, -R12, R8 ;  /* 0x000000080c137221 */ /* 0x000fcc0000000100 */
[----:B------:R-:W2:Y:S01]  /*0500*/  MUFU.RCP R5, R5 ;  /* 0x0000000500057308 */ /* 0x000ea20000001000 */
[----:B------:R-:W-:Y:S01]  /*0510*/  LEA.HI R17, R17, R24, RZ, 0x7 ;  /* 0x0000001811117211 */ /* 0x000fe200078f38ff */
[----:B------:R-:W-:Y:S01]  /*0520*/  FADD R15, -R15, R11 ;  /* 0x0000000b0f0f7221 */ /* 0x000fe20000000100 */
[C---:B------:R-:W-:Y:S02]  /*0530*/  FSEL R9, R23.reuse, 1, P2 ;  /* 0x3f80000017097808 */ /* 0x040fe40001000000 */
[C---:B------:R-:W-:Y:S02]  /*0540*/  FSEL R8, R23.reuse, 1, P6 ;  /* 0x3f80000017087808 */ /* 0x040fe40003000000 */
[----:B------:R-:W-:Y:S01]  /*0550*/  FSEL R11, R23, 1, P4 ;  /* 0x3f800000170b7808 */ /* 0x000fe20002000000 */
[----:B------:R-:W-:Y:S01]  /*0560*/  @!P3 FMUL R9, R9, 16777216 ;  /* 0x4b8000000909b820 */ /* 0x000fe20000400000 */
[----:B------:R-:W-:Y:S01]  /*0570*/  LOP3.LUT R17, R17, 0xffffff80, RZ, 0xc0, !PT ;  /* 0xffffff8011117812 */ /* 0x000fe200078ec0ff */
[----:B------:R-:W-:-:S02]  /*0580*/  @!P1 FMUL R8, R8, 16777216 ;  /* 0x4b80000008089820 */ /* 0x000fc40000400000 */
[----:B------:R-:W-:Y:S01]  /*0590*/  @!P5 FMUL R11, R11, 16777216 ;  /* 0x4b8000000b0bd820 */ /* 0x000fe20000400000 */
[----:B-1----:R-:W-:Y:S01]  /*05a0*/  FMUL R16, R16, R9 ;  /* 0x0000000910107220 */ /* 0x002fe20000400000 */
[----:B------:R-:W-:Y:S02]  /*05b0*/  IMAD.IADD R24, R24, 0x1, -R17 ;  /* 0x0000000118187824 */ /* 0x000fe400078e0a11 */
[----:B--2---:R-:W-:Y:S01]  /*05c0*/  FMUL R12, R5, R8 ;  /* 0x00000008050c7220 */ /* 0x004fe20000400000 */
[----:B------:R-:W-:Y:S01]  /*05d0*/  FADD R17, -R14, R10 ;  /* 0x0000000a0e117221 */ /* 0x000fe20000000100 */
[----:B------:R-:W-:Y:S01]  /*05e0*/  FMUL R18, R18, R7 ;  /* 0x0000000712127220 */ /* 0x000fe20000400000 */
[----:B------:R-:W-:Y:S01]  /*05f0*/  FMUL R4, R4, R11 ;  /* 0x0000000b04047220 */ /* 0x000fe20000400000 */
[----:B------:R-:W-:Y:S02]  /*0600*/  IMAD.IADD R25, R25, 0x1, -R20 ;  /* 0x0000000119197824 */ /* 0x000fe400078e0a14 */
[----:B------:R-:W-:Y:S01]  /*0610*/  FMUL R16, R16, R13 ;  /* 0x0000000d10107220 */ /* 0x000fe20000400000 */
[----:B------:R-:W-:Y:S01]  /*0620*/  FMUL R20, R12, R15 ;  /* 0x0000000f0c147220 */ /* 0x000fe20000400000 */
[----:B------:R-:W-:Y:S01]  /*0630*/  FMUL R7, R18, R19 ;  /* 0x0000001312077220 */ /* 0x000fe20000400000 */
[----:B------:R-:W-:Y:S01]  /*0640*/  FMUL R17, R4, R17 ;  /* 0x0000001104117220 */ /* 0x000fe20000400000 */
[----:B------:R-:W-:-:S02]  /*0650*/  CS2R R8, SRZ ;  /* 0x0000000000087805 */ /* 0x000fc4000001ff00 */
[----:B------:R-:W-:Y:S02]  /*0660*/  CS2R R10, SRZ ;  /* 0x00000000000a7805 */ /* 0x000fe4000001ff00 */
[----:B------:R-:W-:Y:S02]  /*0670*/  CS2R R12, SRZ ;  /* 0x00000000000c7805 */ /* 0x000fe4000001ff00 */
[----:B------:R-:W-:Y:S01]  /*0680*/  CS2R R14, SRZ ;  /* 0x00000000000e7805 */ /* 0x000fe2000001ff00 */
[----:B------:R-:W-:-:S04]  /*0690*/  IMAD.WIDE R4, R3, 0x4, R30 ;  /* 0x0000000403047825 */ /* 0x000fc800078e021e */
[----:B0-----:R-:W-:Y:S01]  /*06a0*/  IMAD.WIDE R18, R3, 0x4, R36 ;  /* 0x0000000403127825 */ /* 0x001fe200078e0224 */
[----:B------:R0:W2:Y:S04]  /*06b0*/  @!P0 LDG.E.EL.128 R8, desc[UR6][R4.64] ;  /* 0x0000000604088981 */ /* 0x0000a8000c2e1d00 */
[----:B------:R1:W2:Y:S01]  /*06c0*/  @!P0 LDG.E.EL.128 R12, desc[UR6][R18.64] ;  /* 0x00000006120c8981 */ /* 0x0002a2000c2e1d00 */
[----:B------:R-:W3:Y:S01]  /*06d0*/  S2UR UR5, SR_CgaCtaId ;  /* 0x00000000000579c3 */ /* 0x000ee20000008800 */
[----:B------:R-:W-:Y:S01]  /*06e0*/  IMAD.SHL.U32 R3, R6, 0x400, RZ ;  /* 0x0000040006037824 */ /* 0x000fe200078e00ff */
[----:B------:R-:W-:-:S04]  /*06f0*/  UMOV UR4, 0x400 ;  /* 0x0000040000047882 */ /* 0x000fc80000000000 */
[----:B------:R-:W-:Y:S02]  /*0700*/  LOP3.LUT R3, R3, 0xc00, RZ, 0xc0, !PT ;  /* 0x00000c0003037812 */ /* 0x000fe400078ec0ff */
[----:B0-----:R-:W-:Y:S02]  /*0710*/  SHF.R.U32.HI R5, RZ, 0x4, R6 ;  /* 0x00000004ff057819 */ /* 0x001fe40000011606 */
[C---:B------:R-:W-:Y:S02]  /*0720*/  LOP3.LUT R2, R3.reuse, R2, RZ, 0xfc, !PT ;  /* 0x0000000203027212 */ /* 0x040fe400078efcff */
[----:B------:R-:W-:Y:S01]  /*0730*/  LOP3.LUT R4, R3, 0x40, RZ, 0xfc, !PT ;  /* 0x0000004003047812 */ /* 0x000fe200078efcff */
[----:B---3--:R-:W-:Y:S01]  /*0740*/  UPRMT UR4, UR5, 0x654, UR4 ;  /* 0x0000065405047896 */ /* 0x008fe20008000004 */
[----:B------:R-:W-:Y:S01]  /*0750*/  SGXT.U32 R5, R5, 0x4 ;  /* 0x000000040505781a */ /* 0x000fe20000000000 */
[----:B-1----:R-:W-:-:S03]  /*0760*/  IMAD.IADD R19, R26, 0x1, R29 ;  /* 0x000000011a137824 */ /* 0x002fc600078e021d */
[----:B------:R-:W-:Y:S01]  /*0770*/  LOP3.LUT R0, R5, R0, RZ, 0xfc, !PT ;  /* 0x0000000005007212 */ /* 0x000fe200078efcff */
[----:B------:R-:W-:-:S04]  /*0780*/  IMAD.WIDE R18, R19, 0x4, R38 ;  /* 0x0000000413127825 */ /* 0x000fc800078e0226 */
[----:B--2---:R-:W-:Y:S01]  /*0790*/  FFMA R12, R7, R8, R12 ;  /* 0x00000008070c7223 */ /* 0x004fe2000000000c */
[----:B------:R-:W-:Y:S01]  /*07a0*/  LEA.HI R7, R3, UR4, RZ, 0x1c ;  /* 0x0000000403077c11 */ /* 0x000fe2000f8fe0ff */
[----:B------:R-:W-:-:S03]  /*07b0*/  FFMA R16, R16, R9, R13 ;  /* 0x0000000910107223 */ /* 0x000fc6000000000d */
[----:B------:R-:W-:Y:S01]  /*07c0*/  FSETP.GEU.AND P1, PT, R12, RZ, PT ;  /* 0x000000ff0c00720b */ /* 0x000fe20003f2e000 */
[----:B------:R-:W-:Y:S01]  /*07d0*/  IMAD R8, R2, 0x4, R7 ;  /* 0x0000000402087824 */ /* 0x000fe200078e0207 */
[----:B------:R-:W-:Y:S02]  /*07e0*/  LEA.HI R9, R4, UR4, RZ, 0x1c ;  /* 0x0000000404097c11 */ /* 0x000fe4000f8fe0ff */
[----:B------:R-:W-:Y:S02]  /*07f0*/  FSEL R7, R12, RZ, P1 ;  /* 0x000000ff0c077208 */ /* 0x000fe40000800000 */
[----:B------:R-:W-:Y:S01]  /*0800*/  FSETP.GEU.AND P1, PT, R16, RZ, PT ;  /* 0x000000ff1000720b */ /* 0x000fe20003f2e000 */
[----:B------:R-:W-:Y:S01]  /*0810*/  FFMA R20, R20, R11, R15 ;  /* 0x0000000b14147223 */ /* 0x000fe2000000000f */
[----:B------:R-:W-:Y:S01]  /*0820*/  FFMA R5, R17, R10, R14 ;  /* 0x0000000a11057223 */ /* 0x000fe2000000000e */
[----:B------:R0:W-:Y:S01]  /*0830*/  STS [R8], R7 ;  /* 0x0000000708007388 */ /* 0x0001e20000000800 */
[----:B------:R-:W-:Y:S01]  /*0840*/  IMAD R27, R2, 0x4, R9 ;  /* 0x00000004021b7824 */ /* 0x000fe200078e0209 */
[----:B------:R-:W-:-:S02]  /*0850*/  CS2R R12, SRZ ;  /* 0x00000000000c7805 */ /* 0x000fc4000001ff00 */
[----:B------:R-:W-:Y:S02]  /*0860*/  CS2R R14, SRZ ;  /* 0x00000000000e7805 */ /* 0x000fe4000001ff00 */
[----:B------:R-:W-:Y:S02]  /*0870*/  FSEL R4, R16, RZ, P1 ;  /* 0x000000ff10047208 */ /* 0x000fe40000800000 */
[----:B------:R-:W-:Y:S01]  /*0880*/  CS2R R10, SRZ ;  /* 0x00000000000a7805 */ /* 0x000fe2000001ff00 */
[----:B------:R-:W-:Y:S01]  /*0890*/  IMAD.WIDE R16, R26, 0x4, R34 ;  /* 0x000000041a107825 */ /* 0x000fe200078e0222 */
[----:B------:R1:W2:Y:S01]  /*08a0*/  @!P0 LDG.E.EL.128 R12, desc[UR6][R18.64] ;  /* 0x00000006120c8981 */ /* 0x0002a2000c2e1d00 */
[----:B0-----:R-:W-:-:S06]  /*08b0*/  CS2R R8, SRZ ;  /* 0x0000000000087805 */ /* 0x001fcc000001ff00 */
[----:B------:R0:W2:Y:S01]  /*08c0*/  @!P0 LDG.E.EL.128 R8, desc[UR6][R16.64] ;  /* 0x0000000610088981 */ /* 0x0000a2000c2e1d00 */
[----:B------:R-:W-:Y:S02]  /*08d0*/  LOP3.LUT R28, R3, 0x80, RZ, 0xfc, !PT ;  /* 0x00000080031c7812 */ /* 0x000fe400078efcff */
[----:B------:R-:W-:Y:S02]  /*08e0*/  FSETP.GEU.AND P1, PT, R5, RZ, PT ;  /* 0x000000ff0500720b */ /* 0x000fe40003f2e000 */
[----:B------:R-:W-:Y:S02]  /*08f0*/  LEA.HI R41, R28, UR4, RZ, 0x1c ;  /* 0x000000041c297c11 */ /* 0x000fe4000f8fe0ff */
[----:B-1----:R-:W-:Y:S02]  /*0900*/  LOP3.LUT R19, R3, 0xc0, RZ, 0xfc, !PT ;  /* 0x000000c003137812 */ /* 0x002fe400078efcff */
[----:B------:R-:W-:Y:S01]  /*0910*/  FSEL R5, R5, RZ, P1 ;  /* 0x000000ff05057208 */ /* 0x000fe20000800000 */
[----:B------:R-:W-:Y:S01]  /*0920*/  IMAD R18, R2, 0x4, R41 ;  /* 0x0000000402127824 */ /* 0x000fe200078e0229 */
[----:B------:R-:W-:Y:S01]  /*0930*/  LEA.HI R19, R19, UR4, RZ, 0x1c ;  /* 0x0000000413137c11 */ /* 0x000fe2000f8fe0ff */
[----:B------:R-:W-:Y:S01]  /*0940*/  STS [R27+0x100], R4 ;  /* 0x000100041b007388 */ /* 0x000fe20000000800 */
[----:B0-----:R-:W-:-:S03]  /*0950*/  CS2R R16, SRZ ;  /* 0x0000000000107805 */ /* 0x001fc6000001ff00 */
[----:B------:R0:W-:Y:S01]  /*0960*/  STS [R18+0x200], R5 ;  /* 0x0002000512007388 */ /* 0x0001e20000000800 */
[----:B------:R-:W-:Y:S01]  /*0970*/  IMAD R41, R2, 0x4, R19 ;  /* 0x0000000402297824 */ /* 0x000fe200078e0213 */
[----:B0-----:R-:W-:Y:S01]  /*0980*/  CS2R R18, SRZ ;  /* 0x0000000000127805 */ /* 0x001fe2000001ff00 */
[----:B--2---:R-:W-:Y:S01]  /*0990*/  FADD R15, -R11, R15 ;  /* 0x0000000f0b0f7221 */ /* 0x004fe20000000100 */
[----:B------:R-:W-:Y:S01]  /*09a0*/  FADD R14, -R10, R14 ;  /* 0x0000000e0a0e7221 */ /* 0x000fe20000000100 */
[----:B------:R-:W-:-:S05]  /*09b0*/  IMAD.WIDE R10, R26, 0x4, R32 ;  /* 0x000000041a0a7825 */ /* 0x000fca00078e0220 */
[----:B------:R-:W2:Y:S01]  /*09c0*/  @!P0 LDG.E.EL.128 R16, desc[UR6][R10.64] ;  /* 0x000000060a108981 */ /* 0x000ea2000c2e1d00 */
[----:B------:R-:W-:-:S04]  /*09d0*/  FSETP.GEU.AND P1, PT, R20, RZ, PT ;  /* 0x000000ff1400720b */ /* 0x000fc80003f2e000 */
[----:B------:R-:W-:Y:S01]  /*09e0*/  FSEL R20, R20, RZ, P1 ;  /* 0x000000ff14147208 */ /* 0x000fe20000800000 */
[----:B------:R-:W-:Y:S01]  /*09f0*/  FADD R40, -R8, R12 ;  /* 0x0000000c08287221 */ /* 0x000fe20000000100 */
[----:B------:R-:W-:-:S03]  /*0a00*/  FADD R9, -R9, R13 ;  /* 0x0000000d09097221 */ /* 0x000fc60000000100 */
[----:B------:R0:W-:Y:S01]  /*0a10*/  STS [R41+0x300], R20 ;  /* 0x0003001429007388 */ /* 0x0001e20000000800 */
[----:B--2---:R-:W-:-:S04]  /*0a20*/  FADD R16, R16, 9.9999997473787516356e-06 ;  /* 0x3727c5ac10107421 */ /* 0x004fc80000000000 */
[----:B------:R-:W1:Y:S01]  /*0a30*/  MUFU.SQRT R27, R16 ;  /* 0x00000010001b7308 */ /* 0x000e620000002000 */
[----:B------:R-:W-:Y:S01]  /*0a40*/  FADD R17, R17, 9.9999997473787516356e-06 ;  /* 0x3727c5ac11117421 */ /* 0x000fe20000000000 */
[----:B------:R-:W-:-:S06]  /*0a50*/  FADD R18, R18, 9.9999997473787516356e-06 ;  /* 0x3727c5ac12127421 */ /* 0x000fcc0000000000 */
[----:B------:R-:W2:Y:S01]  /*0a60*/  MUFU.SQRT R17, R17 ;  /* 0x0000001100117308 */ /* 0x000ea20000002000 */
[----:B-1----:R-:W-:-:S07]  /*0a70*/  FSETP.GT.AND P2, PT, R27, 8.50705917302346158658e+37, PT ;  /* 0x7e8000001b00780b */ /* 0x002fce0003f44000 */
[----:B------:R-:W1:Y:S01]  /*0a80*/  MUFU.SQRT R18, R18 ;  /* 0x0000001200127308 */ /* 0x000e620000002000 */
[----:B------:R-:W-:Y:S01]  /*0a90*/  FSETP.GEU.AND P1, PT, R27, 1.175494350822287508e-38, PT ;  /* 0x008000001b00780b */ /* 0x000fe20003f2e000 */
[----:B------:R-:W-:Y:S01]  /*0aa0*/  FADD R19, R19, 9.9999997473787516356e-06 ;  /* 0x3727c5ac13137421 */ /* 0x000fe20000000000 */
[----:B------:R-:W-:Y:S02]  /*0ab0*/  FSEL R10, R23, 1, P2 ;  /* 0x3f800000170a7808 */ /* 0x000fe40001000000 */
[----:B--2---:R-:W-:-:S03]  /*0ac0*/  FSETP.GT.AND P3, PT, R17, 8.50705917302346158658e+37, PT ;  /* 0x7e8000001100780b */ /* 0x004fc60003f64000 */
[----:B------:R-:W2:Y:S01]  /*0ad0*/  MUFU.SQRT R19, R19 ;  /* 0x0000001300137308 */ /* 0x000ea20000002000 */
[----:B------:R-:W-:Y:S01]  /*0ae0*/  @P2 FMUL R27, R27, 0.25 ;  /* 0x3e8000001b1b2820 */ /* 0x000fe20000400000 */
[----:B------:R-:W-:-:S04]  /*0af0*/  FSETP.GEU.AND P2, PT, R17, 1.175494350822287508e-38, PT ;  /* 0x008000001100780b */ /* 0x000fc80003f4e000 */
[----:B------:R-:W-:Y:S01]  /*0b00*/  @!P1 FMUL R10, R10, 16777216 ;  /* 0x4b8000000a0a9820 */ /* 0x000fe20000400000 */
[----:B------:R-:W-:Y:S01]  /*0b10*/  @!P1 FMUL R27, R27, 16777216 ;  /* 0x4b8000001b1b9820 */ /* 0x000fe20000400000 */
[C---:B-1----:R-:W-:Y:S02]  /*0b20*/  FSETP.GT.AND P1, PT, R18.reuse, 8.50705917302346158658e+37, PT ;  /* 0x7e8000001200780b */ /* 0x042fe40003f24000 */
[----:B------:R-:W-:Y:S01]  /*0b30*/  FSEL R16, R23, 1, P3 ;  /* 0x3f80000017107808 */ /* 0x000fe20001800000 */
[----:B------:R-:W-:Y:S01]  /*0b40*/  @P3 FMUL R17, R17, 0.25 ;  /* 0x3e80000011113820 */ /* 0x000fe20000400000 */
[----:B------:R-:W-:-:S03]  /*0b50*/  FSETP.GEU.AND P3, PT, R18, 1.175494350822287508e-38, PT ;  /* 0x008000001200780b */ /* 0x000fc60003f6e000 */
[----:B------:R-:W-:Y:S01]  /*0b60*/  @!P2 FMUL R17, R17, 16777216 ;  /* 0x4b8000001111a820 */ /* 0x000fe20000400000 */
[----:B------:R-:W-:Y:S01]  /*0b70*/  @!P2 FMUL R16, R16, 16777216 ;  /* 0x4b8000001010a820 */ /* 0x000fe20000400000 */
[----:B--2---:R-:W-:-:S04]  /*0b80*/  FSETP.GT.AND P2, PT, R19, 8.50705917302346158658e+37, PT ;  /* 0x7e8000001300780b */ /* 0x004fc80003f44000 */
[----:B------:R-:W-:Y:S01]  /*0b90*/  @P1 FMUL R18, R18, 0.25 ;  /* 0x3e80000012121820 */ /* 0x000fe20000400000 */
[----:B------:R-:W-:Y:S02]  /*0ba0*/  FSEL R11, R23, 1, P1 ;  /* 0x3f800000170b7808 */ /* 0x000fe40000800000 */
[----:B------:R-:W-:Y:S01]  /*0bb0*/  FSETP.GEU.AND P1, PT, R19, 1.175494350822287508e-38, PT ;  /* 0x008000001300780b */ /* 0x000fe20003f2e000 */
[----:B------:R-:W-:-:S05]  /*0bc0*/  @!P3 FMUL R18, R18, 16777216 ;  /* 0x4b8000001212b820 */ /* 0x000fca0000400000 */
[----:B------:R-:W-:-:S07]  /*0bd0*/  @P2 FMUL R19, R19, 0.25 ;  /* 0x3e80000013132820 */ /* 0x000fce0000400000 */
[----:B------:R-:W-:Y:S01]  /*0be0*/  @!P1 FMUL R19, R19, 16777216 ;  /* 0x4b80000013139820 */ /* 0x000fe20000400000 */
[----:B------:R-:W0:Y:S01]  /*0bf0*/  MUFU.RCP R27, R27 ;  /* 0x0000001b001b7308 */ /* 0x000e220000001000 */
[----:B------:R-:W-:-:S07]  /*0c00*/  FSEL R8, R23, 1, P2 ;  /* 0x3f80000017087808 */ /* 0x000fce0001000000 */
[----:B------:R-:W1:Y:S08]  /*0c10*/  MUFU.RCP R17, R17 ;  /* 0x0000001100117308 */ /* 0x000e700000001000 */
[----:B------:R-:W2:Y:S08]  /*0c20*/  MUFU.RCP R18, R18 ;  /* 0x0000001200127308 */ /* 0x000eb00000001000 */
[----:B------:R-:W3:Y:S01]  /*0c30*/  MUFU.RCP R19, R19 ;  /* 0x0000001300137308 */ /* 0x000ee20000001000 */
[----:B------:R-:W-:Y:S01]  /*0c40*/  @!P3 FMUL R11, R11, 16777216 ;  /* 0x4b8000000b0bb820 */ /* 0x000fe20000400000 */
[----:B------:R-:W-:Y:S01]  /*0c50*/  @!P1 FMUL R8, R8, 16777216 ;  /* 0x4b80000008089820 */ /* 0x000fe20000400000 */
[----:B0-----:R-:W-:Y:S01]  /*0c60*/  FMUL R41, R27, R10 ;  /* 0x0000000a1b297220 */ /* 0x001fe20000400000 */
[----:B-1----:R-:W-:Y:S01]  /*0c70*/  FMUL R28, R17, R16 ;  /* 0x00000010111c7220 */ /* 0x002fe20000400000 */
[----:B--2---:R-:W-:-:S02]  /*0c80*/  FMUL R13, R18, R11 ;  /* 0x0000000b120d7220 */ /* 0x004fc40000400000 */
[----:B------:R-:W-:Y:S01]  /*0c90*/  FMUL R41, R41, R40 ;  /* 0x0000002829297220 */ /* 0x000fe20000400000 */
[----:B------:R-:W-:Y:S01]  /*0ca0*/  FMUL R28, R28, R9 ;  /* 0x000000091c1c7220 */ /* 0x000fe20000400000 */
[----:B------:R-:W-:Y:S01]  /*0cb0*/  CS2R R10, SRZ ;  /* 0x00000000000a7805 */ /* 0x000fe2000001ff00 */
[----:B------:R-:W-:Y:S01]  /*0cc0*/  FMUL R27, R13, R14 ;  /* 0x0000000e0d1b7220 */ /* 0x000fe20000400000 */
[----:B---3--:R-:W-:Y:S01]  /*0cd0*/  FMUL R12, R19, R8 ;  /* 0x00000008130c7220 */ /* 0x008fe20000400000 */
[----:B------:R-:W-:Y:S01]  /*0ce0*/  CS2R R8, SRZ ;  /* 0x0000000000087805 */ /* 0x000fe2000001ff00 */
[----:B------:R-:W-:-:S04]  /*0cf0*/  IMAD.WIDE R18, R26, 0x4, R30 ;  /* 0x000000041a127825 */ /* 0x000fc800078e021e */
[----:B------:R-:W-:Y:S01]  /*0d00*/  FMUL R40, R12, R15 ;  /* 0x0000000f0c287220 */ /* 0x000fe20000400000 */
[----:B------:R-:W-:Y:S02]  /*0d10*/  CS2R R12, SRZ ;  /* 0x00000000000c7805 */ /* 0x000fe4000001ff00 */
[----:B------:R-:W-:Y:S01]  /*0d20*/  CS2R R14, SRZ ;  /* 0x00000000000e7805 */ /* 0x000fe2000001ff00 */
[----:B------:R-:W-:Y:S01]  /*0d30*/  IMAD.WIDE R16, R26, 0x4, R36 ;  /* 0x000000041a107825 */ /* 0x000fe200078e0224 */
[----:B------:R0:W2:Y:S04]  /*0d40*/  @!P0 LDG.E.EL.128 R8, desc[UR6][R18.64] ;  /* 0x0000000612088981 */ /* 0x0000a8000c2e1d00 */
[----:B------:R1:W2:Y:S01]  /*0d50*/  @!P0 LDG.E.EL.128 R12, desc[UR6][R16.64] ;  /* 0x00000006100c8981 */ /* 0x0002a2000c2e1d00 */
[----:B------:R-:W-:-:S02]  /*0d60*/  IMAD.IADD R43, R24, 0x1, R29 ;  /* 0x00000001182b7824 */ /* 0x000fc400078e021d */
[----:B0-----:R-:W-:-:S04]  /*0d70*/  IMAD.IADD R19, R25, 0x1, R29 ;  /* 0x0000000119137824 */ /* 0x001fc800078e021d */
[----:B------:R-:W-:-:S04]  /*0d80*/  IMAD.WIDE R18, R19, 0x4, R38 ;  /* 0x0000000413127825 */ /* 0x000fc800078e0226 */
[----:B-1----:R-:W-:-:S04]  /*0d90*/  IMAD.WIDE R16, R25, 0x4, R34 ;  /* 0x0000000419107825 */ /* 0x002fc800078e0222 */
[----:B--2---:R-:W-:Y:S01]  /*0da0*/  FFMA R26, R40, R11, R15 ;  /* 0x0000000b281a7223 */ /* 0x004fe2000000000f */
[----:B------:R-:W-:Y:S01]  /*0db0*/  FFMA R12, R41, R8, R12 ;  /* 0x00000008290c7223 */ /* 0x000fe2000000000c */
[----:B------:R-:W-:Y:S01]  /*0dc0*/  LOP3.LUT R11, R3, 0x100, RZ, 0xfc, !PT ;  /* 0x00000100030b7812 */ /* 0x000fe200078efcff */
[----:B------:R-:W-:-:S03]  /*0dd0*/  FFMA R28, R28, R9, R13 ;  /* 0x000000091c1c7223 */ /* 0x000fc6000000000d */
[----:B------:R-:W-:Y:S02]  /*0de0*/  LEA.HI R13, R11, UR4, RZ, 0x1c ;  /* 0x000000040b0d7c11 */ /* 0x000fe4000f8fe0ff */
[----:B------:R-:W-:Y:S01]  /*0df0*/  FSETP.GEU.AND P1, PT, R12, RZ, PT ;  /* 0x000000ff0c00720b */ /* 0x000fe20003f2e000 */
[----:B------:R-:W-:Y:S01]  /*0e00*/  FFMA R27, R27, R10, R14 ;  /* 0x0000000a1b1b7223 */ /* 0x000fe2000000000e */
[----:B------:R-:W-:Y:S01]  /*0e10*/  CS2R R8, SRZ ;  /* 0x0000000000087805 */ /* 0x000fe2000001ff00 */
[----:B------:R-:W-:Y:S01]  /*0e20*/  IMAD R40, R2, 0x4, R13 ;  /* 0x0000000402287824 */ /* 0x000fe200078e020d */
[----:B------:R-:W-:Y:S02]  /*0e30*/  FSEL R29, R12, RZ, P1 ;  /* 0x000000ff0c1d7208 */ /* 0x000fe40000800000 */
[----:B------:R-:W-:Y:S02]  /*0e40*/  CS2R R10, SRZ ;  /* 0x00000000000a7805 */ /* 0x000fe4000001ff00 */
[----:B------:R-:W-:-:S02]  /*0e50*/  CS2R R12, SRZ ;  /* 0x00000000000c7805 */ /* 0x000fc4000001ff00 */
[----:B------:R-:W-:Y:S02]  /*0e60*/  CS2R R14, SRZ ;  /* 0x00000000000e7805 */ /* 0x000fe4000001ff00 */
[----:B------:R-:W2:Y:S04]  /*0e70*/  @!P0 LDG.E.EL.128 R8, desc[UR6][R18.64] ;  /* 0x0000000612088981 */ /* 0x000ea8000c2e1d00 */
[----:B------:R-:W2:Y:S01]  /*0e80*/  @!P0 LDG.E.EL.128 R12, desc[UR6][R16.64] ;  /* 0x00000006100c8981 */ /* 0x000ea2000c2e1d00 */
[----:B------:R-:W-:-:S04]  /*0e90*/  IMAD.WIDE R42, R43, 0x4, R38 ;  /* 0x000000042b2a7825 */ /* 0x000fc800078e0226 */
[----:B--2---:R-:W-:Y:S01]  /*0ea0*/  FADD R15, -R15, R11 ;  /* 0x0000000b0f0f7221 */ /* 0x004fe20000000100 */
[----:B------:R-:W-:Y:S01]  /*0eb0*/  FADD R14, -R14, R10 ;  /* 0x0000000a0e0e7221 */ /* 0x000fe20000000100 */
[----:B------:R-:W-:Y:S01]  /*0ec0*/  FADD R38, -R13, R9 ;  /* 0x000000090d267221 */ /* 0x000fe20000000100 */
[----:B------:R-:W-:Y:S01]  /*0ed0*/  FADD R41, -R12, R8 ;  /* 0x000000080c297221 */ /* 0x000fe20000000100 */
[----:B------:R-:W-:Y:S02]  /*0ee0*/  CS2R R8, SRZ ;  /* 0x0000000000087805 */ /* 0x000fe4000001ff00 */
[----:B------:R-:W-:Y:S01]  /*0ef0*/  CS2R R10, SRZ ;  /* 0x00000000000a7805 */ /* 0x000fe2000001ff00 */
[----:B------:R-:W-:-:S05]  /*0f00*/  IMAD.WIDE R12, R25, 0x4, R32 ;  /* 0x00000004190c7825 */ /* 0x000fca00078e0220 */
[----:B------:R-:W2:Y:S01]  /*0f10*/  @!P0 LDG.E.EL.128 R8, desc[UR6][R12.64] ;  /* 0x000000060c088981 */ /* 0x000ea2000c2e1d00 */
[----:B------:R-:W-:Y:S01]  /*0f20*/  CS2R R18, SRZ ;  /* 0x0000000000127805 */ /* 0x000fe2000001ff00 */
[----:B------:R-:W-:-:S04]  /*0f30*/  IMAD.WIDE R44, R25, 0x4, R36 ;  /* 0x00000004192c7825 */ /* 0x000fc800078e0224 */
[----:B--2---:R-:W-:-:S04]  /*0f40*/  FADD R8, R8, 9.9999997473787516356e-06 ;  /* 0x3727c5ac08087421 */ /* 0x004fc80000000000 */
[----:B------:R-:W0:Y:S01]  /*0f50*/  MUFU.SQRT R16, R8 ;  /* 0x0000000800107308 */ /* 0x000e220000002000 */
[----:B------:R-:W-:Y:S01]  /*0f60*/  FADD R9, R9, 9.9999997473787516356e-06 ;  /* 0x3727c5ac09097421 */ /* 0x000fe20000000000 */
[----:B------:R-:W-:-:S06]  /*0f70*/  FADD R10, R10, 9.9999997473787516356e-06 ;  /* 0x3727c5ac0a0a7421 */ /* 0x000fcc0000000000 */
[----:B------:R-:W1:Y:S01]  /*0f80*/  MUFU.SQRT R9, R9 ;  /* 0x0000000900097308 */ /* 0x000e620000002000 */
[----:B0-----:R-:W-:-:S07]  /*0f90*/  FSETP.GT.AND P2, PT, R16, 8.50705917302346158658e+37, PT ;  /* 0x7e8000001000780b */ /* 0x001fce0003f44000 */
[----:B------:R-:W0:Y:S01]  /*0fa0*/  MUFU.SQRT R10, R10 ;  /* 0x0000000a000a7308 */ /* 0x000e220000002000 */
[----:B------:R-:W-:Y:S01]  /*0fb0*/  FSETP.GEU.AND P1, PT, R16, 1.175494350822287508e-38, PT ;  /* 0x008000001000780b */ /* 0x000fe20003f2e000 */
[----:B------:R-:W-:Y:S01]  /*0fc0*/  FADD R11, R11, 9.9999997473787516356e-06 ;  /* 0x3727c5ac0b0b7421 */ /* 0x000fe20000000000 */
[----:B------:R-:W-:Y:S02]  /*0fd0*/  FSEL R13, R23, 1, P2 ;  /* 0x3f800000170d7808 */ /* 0x000fe40001000000 */
[----:B-1----:R-:W-:-:S03]  /*0fe0*/  FSETP.GT.AND P3, PT, R9, 8.50705917302346158658e+37, PT ;  /* 0x7e8000000900780b */ /* 0x002fc60003f64000 */
[----:B------:R-:W1:Y:S01]  /*0ff0*/  MUFU.SQRT R11, R11 ;  /* 0x0000000b000b7308 */ /* 0x000e620000002000 */
[----:B------:R-:W-:Y:S01]  /*1000*/  @P2 FMUL R16, R16, 0.25 ;  /* 0x3e80000010102820 */ /* 0x000fe20000400000 */
[----:B------:R-:W-:-:S04]  /*1010*/  FSETP.GEU.AND P2, PT, R9, 1.175494350822287508e-38, PT ;  /* 0x008000000900780b */ /* 0x000fc80003f4e000 */
[----:B------:R-:W-:Y:S01]  /*1020*/  @!P1 FMUL R13, R13, 16777216 ;  /* 0x4b8000000d0d9820 */ /* 0x000fe20000400000 */
[----:B------:R-:W-:Y:S01]  /*1030*/  @!P1 FMUL R16, R16, 16777216 ;  /* 0x4b80000010109820 */ /* 0x000fe20000400000 */
[C---:B0-----:R-:W-:Y:S02]  /*1040*/  FSETP.GT.AND P1, PT, R10.reuse, 8.50705917302346158658e+37, PT ;  /* 0x7e8000000a00780b */ /* 0x041fe40003f24000 */
[----:B------:R-:W-:Y:S01]  /*1050*/  FSEL R12, R23, 1, P3 ;  /* 0x3f800000170c7808 */ /* 0x000fe20001800000 */
[----:B------:R-:W-:Y:S01]  /*1060*/  @P3 FMUL R9, R9, 0.25 ;  /* 0x3e80000009093820 */ /* 0x000fe20000400000 */
[----:B------:R-:W-:-:S03]  /*1070*/  FSETP.GEU.AND P3, PT, R10, 1.175494350822287508e-38, PT ;  /* 0x008000000a00780b */ /* 0x000fc60003f6e000 */
[----:B------:R-:W-:Y:S01]  /*1080*/  @!P2 FMUL R9, R9, 16777216 ;  /* 0x4b8000000909a820 */ /* 0x000fe20000400000 */
[----:B------:R-:W-:Y:S01]  /*1090*/  @!P2 FMUL R12, R12, 16777216 ;  /* 0x4b8000000c0ca820 */ /* 0x000fe20000400000 */
[----:B-1----:R-:W-:-:S04]  /*10a0*/  FSETP.GT.AND P2, PT, R11, 8.50705917302346158658e+37, PT ;  /* 0x7e8000000b00780b */ /* 0x002fc80003f44000 */
[----:B------:R-:W-:Y:S01]  /*10b0*/  @P1 FMUL R10, R10, 0.25 ;  /* 0x3e8000000a0a1820 */ /* 0x000fe20000400000 */
[----:B------:R-:W-:Y:S02]  /*10c0*/  FSEL R17, R23, 1, P1 ;  /* 0x3f80000017117808 */ /* 0x000fe40000800000 */
[----:B------:R-:W-:Y:S01]  /*10d0*/  FSETP.GEU.AND P1, PT, R11, 1.175494350822287508e-38, PT ;  /* 0x008000000b00780b */ /* 0x000fe20003f2e000 */
[----:B------:R-:W0:Y:S01]  /*10e0*/  MUFU.RCP R16, R16 ;  /* 0x0000001000107308 */ /* 0x000e220000001000 */
[----:B------:R-:W-:-:S04]  /*10f0*/  @!P3 FMUL R10, R10, 16777216 ;  /* 0x4b8000000a0ab820 */ /* 0x000fc80000400000 */
[----:B------:R-:W-:-:S03]  /*1100*/  @P2 FMUL R11, R11, 0.25 ;  /* 0x3e8000000b0b2820 */ /* 0x000fc60000400000 */
[----:B------:R-:W1:Y:S04]  /*1110*/  MUFU.RCP R9, R9 ;  /* 0x0000000900097308 */ /* 0x000e680000001000 */
[----:B------:R-:W-:-:S04]  /*1120*/  @!P1 FMUL R11, R11, 16777216 ;  /* 0x4b8000000b0b9820 */ /* 0x000fc80000400000 */
[----:B------:R-:W2:Y:S01]  /*1130*/  MUFU.RCP R10, R10 ;  /* 0x0000000a000a7308 */ /* 0x000ea20000001000 */
[----:B0-----:R-:W-:-:S07]  /*1140*/  FMUL R8, R16, R13 ;  /* 0x0000000d10087220 */ /* 0x001fce0000400000 */
[----:B------:R-:W0:Y:S01]  /*1150*/  MUFU.RCP R11, R11 ;  /* 0x0000000b000b7308 */ /* 0x000e220000001000 */
[----:B-1----:R-:W-:Y:S01]  /*1160*/  FMUL R13, R9, R12 ;  /* 0x0000000c090d7220 */ /* 0x002fe20000400000 */
[----:B------:R-:W-:Y:S01]  /*1170*/  FSEL R12, R23, 1, P2 ;  /* 0x3f800000170c7808 */ /* 0x000fe20001000000 */
[----:B------:R-:W-:-:S04]  /*1180*/  @!P3 FMUL R17, R17, 16777216 ;  /* 0x4b8000001111b820 */ /* 0x000fc80000400000 */
[----:B------:R-:W-:Y:S01]  /*1190*/  @!P1 FMUL R12, R12, 16777216 ;  /* 0x4b8000000c0c9820 */ /* 0x000fe20000400000 */
[----:B--2---:R-:W-:Y:S01]  /*11a0*/  FMUL R17, R10, R17 ;  /* 0x000000110a117220 */ /* 0x004fe20000400000 */
[----:B------:R-:W-:Y:S01]  /*11b0*/  FMUL R41, R8, R41 ;  /* 0x0000002908297220 */ /* 0x000fe20000400000 */
[----:B------:R-:W-:Y:S01]  /*11c0*/  FMUL R8, R13, R38 ;  /* 0x000000260d087220 */ /* 0x000fe20000400000 */
[----:B0-----:R-:W-:Y:S01]  /*11d0*/  FMUL R12, R11, R12 ;  /* 0x0000000c0b0c7220 */ /* 0x001fe20000400000 */
[----:B------:R-:W-:Y:S01]  /*11e0*/  FMUL R9, R17, R14 ;  /* 0x0000000e11097220 */ /* 0x000fe20000400000 */
[----:B------:R-:W-:Y:S02]  /*11f0*/  CS2R R16, SRZ ;  /* 0x0000000000107805 */ /* 0x000fe4000001ff00 */
[----:B------:R-:W-:Y:S01]  /*1200*/  FMUL R38, R12, R15 ;  /* 0x0000000f0c267220 */ /* 0x000fe20000400000 */
[----:B------:R-:W-:Y:S02]  /*1210*/  CS2R R12, SRZ ;  /* 0x00000000000c7805 */ /* 0x000fe4000001ff00 */
[----:B------:R-:W-:Y:S01]  /*1220*/  CS2R R14, SRZ ;  /* 0x00000000000e7805 */ /* 0x000fe2000001ff00 */
[----:B------:R-:W-:Y:S01]  /*1230*/  IMAD.WIDE R10, R25, 0x4, R30 ;  /* 0x00000004190a7825 */ /* 0x000fe200078e021e */
[----:B------:R0:W2:Y:S04]  /*1240*/  @!P0 LDG.E.EL.128 R16, desc[UR6][R44.64] ;  /* 0x000000062c108981 */ /* 0x0000a8000c2e1d00 */
[----:B------:R1:W2:Y:S04]  /*1250*/  @!P0 LDG.E.EL.128 R12, desc[UR6][R10.64] ;  /* 0x000000060a0c8981 */ /* 0x0002a8000c2e1d00 */
[----:B------:R3:W-:Y:S01]  /*1260*/  STS [R40+0x400], R29 ;  /* 0x0004001d28007388 */ /* 0x0007e20000000800 */
[----:B0-----:R-:W-:-:S04]  /*1270*/  IMAD.WIDE R44, R24, 0x4, R34 ;  /* 0x00000004182c7825 */ /* 0x001fc800078e0222 */
[----:B------:R-:W-:Y:S01]  /*1280*/  IMAD.WIDE R34, R24, 0x4, R32 ;  /* 0x0000000418227825 */ /* 0x000fe200078e0220 */
[----:B-1----:R-:W-:-:S03]  /*1290*/  CS2R R10, SRZ ;  /* 0x00000000000a7805 */ /* 0x002fc6000001ff00 */
[----:B--2---:R-:W-:Y:S01]  /*12a0*/  FFMA R25, R38, R15, R19 ;  /* 0x0000000f26197223 */ /* 0x004fe20000000013 */
[----:B------:R-:W-:Y:S01]  /*12b0*/  FFMA R38, R9, R14, R18 ;  /* 0x0000000e09267223 */ /* 0x000fe20000000012 */
[----:B------:R-:W-:Y:S01]  /*12c0*/  FFMA R39, R8, R13, R17 ;  /* 0x0000000d08277223 */ /* 0x000fe20000000011 */
[----:B---3--:R-:W-:Y:S01]  /*12d0*/  FFMA R40, R41, R12, R16 ;  /* 0x0000000c29287223 */ /* 0x008fe20000000010 */
[----:B------:R-:W-:Y:S02]  /*12e0*/  CS2R R16, SRZ ;  /* 0x0000000000107805 */ /* 0x000fe4000001ff00 */
[----:B------:R-:W-:Y:S02]  /*12f0*/  CS2R R18, SRZ ;  /* 0x0000000000127805 */ /* 0x000fe4000001ff00 */
[----:B------:R-:W-:Y:S02]  /*1300*/  CS2R R8, SRZ ;  /* 0x0000000000087805 */ /* 0x000fe4000001ff00 */
[----:B------:R-:W-:-:S02]  /*1310*/  CS2R R12, SRZ ;  /* 0x00000000000c7805 */ /* 0x000fc4000001ff00 */
[----:B------:R-:W-:Y:S01]  /*1320*/  CS2R R14, SRZ ;  /* 0x00000000000e7805 */ /* 0x000fe2000001ff00 */
[----:B------:R-:W2:Y:S04]  /*1330*/  @!P0 LDG.E.EL.128 R16, desc[UR6][R34.64] ;  /* 0x0000000622108981 */ /* 0x000ea8000c2e1d00 */
[----:B------:R0:W3:Y:S04]  /*1340*/  @!P0 LDG.E.EL.128 R8, desc[UR6][R42.64] ;  /* 0x000000062a088981 */ /* 0x0000e8000c2e1d00 */
[----:B------:R-:W3:Y:S01]  /*1350*/  @!P0 LDG.E.EL.128 R12, desc[UR6][R44.64] ;  /* 0x000000062c0c8981 */ /* 0x000ee2000c2e1d00 */
[----:B------:R-:W-:-:S04]  /*1360*/  IMAD.WIDE R30, R24, 0x4, R30 ;  /* 0x00000004181e7825 */ /* 0x000fc800078e021e */
[----:B------:R-:W-:Y:S01]  /*1370*/  IMAD.WIDE R36, R24, 0x4, R36 ;  /* 0x0000000418247825 */ /* 0x000fe200078e0224 */
[----:B------:R-:W-:-:S03]  /*1380*/  FSETP.GTU.AND P4, PT, R29, RZ, PT ;  /* 0x000000ff1d00720b */ /* 0x000fc60003f8c000 */
[----:B--2---:R-:W-:Y:S01]  /*1390*/  FADD R16, R16, 9.9999997473787516356e-06 ;  /* 0x3727c5ac10107421 */ /* 0x004fe20000000000 */
[----:B------:R-:W-:Y:S01]  /*13a0*/  FADD R17, R17, 9.9999997473787516356e-06 ;  /* 0x3727c5ac11117421 */ /* 0x000fe20000000000 */
[----:B------:R-:W-:Y:S01]  /*13b0*/  FADD R18, R18, 9.9999997473787516356e-06 ;  /* 0x3727c5ac12127421 */ /* 0x000fe20000000000 */
[----:B------:R-:W-:Y:S01]  /*13c0*/  FADD R19, R19, 9.9999997473787516356e-06 ;  /* 0x3727c5ac13137421 */ /* 0x000fe20000000000 */
[----:B0-----:R-:W0:Y:S01]  /*13d0*/  MUFU.SQRT R42, R16 ;  /* 0x00000010002a7308 */ /* 0x001e220000002000 */
[----:B---3--:R-:W-:Y:S01]  /*13e0*/  FADD R15, -R15, R11 ;  /* 0x0000000b0f0f7221 */ /* 0x008fe20000000100 */
[----:B------:R-:W-:Y:S01]  /*13f0*/  FADD R14, -R14, R10 ;  /* 0x0000000a0e0e7221 */ /* 0x000fe20000000100 */
[----:B------:R-:W-:Y:S01]  /*1400*/  FADD R13, -R13, R9 ;  /* 0x000000090d0d7221 */ /* 0x000fe20000000100 */
[----:B------:R-:W-:-:S04]  /*1410*/  FADD R44, -R12, R8 ;  /* 0x000000080c2c7221 */ /* 0x000fc80000000100 */
[----:B------:R1:W2:Y:S01]  /*1420*/  MUFU.SQRT R32, R17 ;  /* 0x0000001100207308 */ /* 0x0002a20000002000 */
[----:B------:R-:W-:Y:S02]  /*1430*/  CS2R R8, SRZ ;  /* 0x0000000000087805 */ /* 0x000fe4000001ff00 */
[----:B------:R-:W-:-:S05]  /*1440*/  CS2R R10, SRZ ;  /* 0x00000000000a7805 */ /* 0x000fca000001ff00 */
[----:B------:R-:W3:Y:S01]  /*1450*/  MUFU.SQRT R34, R18 ;  /* 0x0000001200227308 */ /* 0x000ee20000002000 */
[----:B-1----:R-:W-:Y:S01]  /*1460*/  CS2R R16, SRZ ;  /* 0x0000000000107805 */ /* 0x002fe2000001ff00 */
[----:B------:R-:W4:Y:S06]  /*1470*/  @!P0 LDG.E.EL.128 R8, desc[UR6][R36.64] ;  /* 0x0000000624088981 */ /* 0x000f2c000c2e1d00 */
[----:B------:R1:W5:Y:S02]  /*1480*/  MUFU.SQRT R35, R19 ;  /* 0x0000001300237308 */ /* 0x0003640000002000 */
[----:B-1----:R-:W-:-:S06]  /*1490*/  CS2R R18, SRZ ;  /* 0x0000000000127805 */ /* 0x002fcc000001ff00 */
[----:B------:R1:W4:Y:S01]  /*14a0*/  @!P0 LDG.E.EL.128 R16, desc[UR6][R30.64] ;  /* 0x000000061e108981 */ /* 0x000322000c2e1d00 */
[----:B0-----:R-:W-:Y:S02]  /*14b0*/  FSETP.GT.AND P1, PT, R42, 8.50705917302346158658e+37, PT ;  /* 0x7e8000002a00780b */ /* 0x001fe40003f24000 */
[----:B--2---:R-:W-:Y:S02]  /*14c0*/  FSETP.GT.AND P3, PT, R32, 8.50705917302346158658e+37, PT ;  /* 0x7e8000002000780b */ /* 0x004fe40003f64000 */
[----:B------:R-:W-:Y:S02]  /*14d0*/  FSETP.GEU.AND P2, PT, R42, 1.175494350822287508e-38, PT ;  /* 0x008000002a00780b */ /* 0x000fe40003f4e000 */
[----:B------:R-:W-:Y:S02]  /*14e0*/  FSEL R41, R23, 1, P1 ;  /* 0x3f80000017297808 */ /* 0x000fe40000800000 */
[----:B---3--:R-:W-:-:S05]  /*14f0*/  FSETP.GT.AND P5, PT, R34, 8.50705917302346158658e+37, PT ;  /* 0x7e8000002200780b */ /* 0x008fca0003fa4000 */
[----:B------:R-:W-:Y:S01]  /*1500*/  @P1 FMUL R42, R42, 0.25 ;  /* 0x3e8000002a2a1820 */ /* 0x000fe20000400000 */
[C---:B------:R-:W-:Y:S01]  /*1510*/  FSETP.GEU.AND P1, PT, R32.reuse, 1.175494350822287508e-38, PT ;  /* 0x008000002000780b */ /* 0x040fe20003f2e000 */
[----:B------:R-:W-:Y:S01]  /*1520*/  @P3 FMUL R32, R32, 0.25 ;  /* 0x3e80000020203820 */ /* 0x000fe20000400000 */
[C---:B------:R-:W-:Y:S02]  /*1530*/  FSEL R33, R23.reuse, 1, P3 ;  /* 0x3f80000017217808 */ /* 0x040fe40001800000 */
[C---:B------:R-:W-:Y:S02]  /*1540*/  FSETP.GEU.AND P3, PT, R34.reuse, 1.175494350822287508e-38, PT ;  /* 0x008000002200780b */ /* 0x040fe40003f6e000 */
[----:B------:R-:W-:Y:S01]  /*1550*/  FSEL R29, R23, 1, P5 ;  /* 0x3f800000171d7808 */ /* 0x000fe20002800000 */
[----:B------:R-:W-:Y:S01]  /*1560*/  @P5 FMUL R34, R34, 0.25 ;  /* 0x3e80000022225820 */ /* 0x000fe20000400000 */
[----:B-----5:R-:W-:Y:S01]  /*1570*/  FSETP.GT.AND P5, PT, R35, 8.50705917302346158658e+37, PT ;  /* 0x7e8000002300780b */ /* 0x020fe20003fa4000 */
[----:B------:R-:W-:-:S04]  /*1580*/  @!P2 FMUL R42, R42, 16777216 ;  /* 0x4b8000002a2aa820 */ /* 0x000fc80000400000 */
[----:B------:R-:W-:Y:S01]  /*1590*/  @!P1 FMUL R32, R32, 16777216 ;  /* 0x4b80000020209820 */ /* 0x000fe20000400000 */
[----:B------:R-:W-:Y:S01]  /*15a0*/  @!P1 FMUL R33, R33, 16777216 ;  /* 0x4b80000021219820 */ /* 0x000fe20000400000 */
[C---:B------:R-:W-:Y:S02]  /*15b0*/  FSETP.GEU.AND P1, PT, R28.reuse, RZ, PT ;  /* 0x000000ff1c00720b */ /* 0x040fe40003f2e000 */
[----:B------:R-:W-:Y:S02]  /*15c0*/  FSETP.GEU.AND P6, PT, R35, 1.175494350822287508e-38, PT ;  /* 0x008000002300780b */ /* 0x000fe40003fce000 */
[----:B------:R-:W-:Y:S01]  /*15d0*/  FSEL R28, R28, RZ, P1 ;  /* 0x000000ff1c1c7208 */ /* 0x000fe20000800000 */
[----:B------:R-:W-:Y:S01]  /*15e0*/  @!P3 FMUL R34, R34, 16777216 ;  /* 0x4b8000002222b820 */ /* 0x000fe20000400000 */
[C---:B------:R-:W-:Y:S01]  /*15f0*/  FSETP.GEU.AND P1, PT, R27.reuse, RZ, PT ;  /* 0x000000ff1b00720b */ /* 0x040fe20003f2e000 */
[----:B------:R-:W0:Y:S03]  /*1600*/  MUFU.RCP R42, R42 ;  /* 0x0000002a002a7308 */ /* 0x000e260000001000 */
[----:B------:R-:W-:-:S02]  /*1610*/  FSEL R27, R27, RZ, P1 ;  /* 0x000000ff1b1b7208 */ /* 0x000fc40000800000 */
[C---:B------:R-:W-:Y:S01]  /*1620*/  FSETP.GEU.AND P1, PT, R26.reuse, RZ, PT ;  /* 0x000000ff1a00720b */ /* 0x040fe20003f2e000 */
[----:B------:R-:W-:Y:S02]  /*1630*/  @P5 FMUL R35, R35, 0.25 ;  /* 0x3e80000023235820 */ /* 0x000fe40000400000 */
[----:B------:R-:W2:Y:S01]  /*1640*/  MUFU.RCP R32, R32 ;  /* 0x0000002000207308 */ /* 0x000ea20000001000 */
[----:B------:R-:W-:Y:S01]  /*1650*/  FSEL R26, R26, RZ, P1 ;  /* 0x000000ff1a1a7208 */ /* 0x000fe20000800000 */
[----:B------:R-:W-:Y:S01]  /*1660*/  @!P6 FMUL R35, R35, 16777216 ;  /* 0x4b8000002323e820 */ /* 0x000fe20000400000 */
[----:B------:R-:W-:-:S05]  /*1670*/  FSETP.GEU.AND P1, PT, R40, RZ, PT ;  /* 0x000000ff2800720b */ /* 0x000fca0003f2e000 */
[----:B------:R-:W3:Y:S01]  /*1680*/  MUFU.RCP R34, R34 ;  /* 0x0000002200227308 */ /* 0x000ee20000001000 */
[----:B------:R-:W-:Y:S01]  /*1690*/  @!P2 FMUL R41, R41, 16777216 ;  /* 0x4b8000002929a820 */ /* 0x000fe20000400000 */
[----:B------:R-:W-:Y:S02]  /*16a0*/  FSEL R40, R40, RZ, P1 ;  /* 0x000000ff28287208 */ /* 0x000fe40000800000 */
[----:B------:R-:W-:Y:S01]  /*16b0*/  FSETP.GEU.AND P1, PT, R39, RZ, PT ;  /* 0x000000ff2700720b */ /* 0x000fe20003f2e000 */
[----:B0-----:R-:W-:-:S03]  /*16c0*/  FMUL R41, R42, R41 ;  /* 0x000000292a297220 */ /* 0x001fc60000400000 */
[----:B------:R-:W0:Y:S01]  /*16d0*/  MUFU.RCP R24, R35 ;  /* 0x0000002300187308 */ /* 0x000e220000001000 */
[----:B------:R-:W-:Y:S01]  /*16e0*/  @!P3 FMUL R29, R29, 16777216 ;  /* 0x4b8000001d1db820 */ /* 0x000fe20000400000 */
[----:B------:R-:W-:Y:S01]  /*16f0*/  FSEL R39, R39, RZ, P1 ;  /* 0x000000ff27277208 */ /* 0x000fe20000800000 */
[----:B------:R-:W-:Y:S01]  /*1700*/  FMUL R41, R41, R44 ;  /* 0x0000002c29297220 */ /* 0x000fe20000400000 */
[----:B------:R-:W-:Y:S01]  /*1710*/  FSETP.GEU.AND P1, PT, R38, RZ, PT ;  /* 0x000000ff2600720b */ /* 0x000fe20003f2e000 */
[----:B--2---:R-:W-:Y:S01]  /*1720*/  FMUL R12, R32, R33 ;  /* 0x00000021200c7220 */ /* 0x004fe20000400000 */
[----:B------:R-:W-:Y:S01]  /*1730*/  FSEL R23, R23, 1, P5 ;  /* 0x3f80000017177808 */ /* 0x000fe20002800000 */
[----:B---3--:R-:W-:Y:S01]  /*1740*/  FMUL R29, R34, R29 ;  /* 0x0000001d221d7220 */ /* 0x008fe20000400000 */
[----:B------:R-:W-:Y:S01]  /*1750*/  FSEL R38, R38, RZ, P1 ;  /* 0x000000ff26267208 */ /* 0x000fe20000800000 */
[----:B------:R-:W-:Y:S01]  /*1760*/  FMUL R12, R12, R13 ;  /* 0x0000000d0c0c7220 */ /* 0x000fe20000400000 */
[----:B------:R-:W-:Y:S01]  /*1770*/  FSETP.GEU.AND P1, PT, R25, RZ, PT ;  /* 0x000000ff1900720b */ /* 0x000fe20003f2e000 */
[----:B------:R-:W-:Y:S01]  /*1780*/  @!P6 FMUL R23, R23, 16777216 ;  /* 0x4b8000001717e820 */ /* 0x000fe20000400000 */
[----:B------:R-:W-:-:S03]  /*1790*/  FMUL R29, R29, R14 ;  /* 0x0000000e1d1d7220 */ /* 0x000fc60000400000 */
[----:B0-----:R-:W-:-:S04]  /*17a0*/  FMUL R24, R24, R23 ;  /* 0x0000001718187220 */ /* 0x001fc80000400000 */
[----:B------:R-:W-:Y:S01]  /*17b0*/  FMUL R24, R24, R15 ;  /* 0x0000000f18187220 */ /* 0x000fe20000400000 */
[----:B------:R-:W-:Y:S02]  /*17c0*/  FSETP.GTU.AND P5, PT, R20, RZ, PT ;  /* 0x000000ff1400720b */ /* 0x000fe40003fac000 */
[C---:B------:R-:W-:Y:S02]  /*17d0*/  LOP3.LUT R14, R3.reuse, 0x1c0, RZ, 0xfc, !PT ;  /* 0x000001c0030e7812 */ /* 0x040fe400078efcff */
[----:B-1----:R-:W-:Y:S02]  /*17e0*/  LOP3.LUT R30, R3, 0x3c0, RZ, 0xfc, !PT ;  /* 0x000003c0031e7812 */ /* 0x002fe400078efcff */
[----:B------:R-:W-:Y:S01]  /*17f0*/  SEL R20, RZ, 0x1, P5 ;  /* 0x00000001ff147807 */ /* 0x000fe20002800000 */
[----:B------:R-:W-:Y:S01]  /*1800*/  IMAD.SHL.U32 R23, R6, 0x4, RZ ;  /* 0x0000000406177824 */ /* 0x000fe200078e00ff */
[----:B------:R-:W-:Y:S02]  /*1810*/  FSETP.GTU.AND P5, PT, R5, RZ, PT ;  /* 0x000000ff0500720b */ /* 0x000fe40003fac000 */
[----:B------:R-:W-:-:S02]  /*1820*/  LEA.HI R37, R14, UR4, RZ, 0x1c ;  /* 0x000000040e257c11 */ /* 0x000fc4000f8fe0ff */
[----:B------:R-:W-:Y:S02]  /*1830*/  FSETP.GTU.AND P2, PT, R27, RZ, PT ;  /* 0x000000ff1b00720b */ /* 0x000fe40003f4c000 */
[----:B------:R-:W-:Y:S01]  /*1840*/  SEL R5, RZ, 0x1, P5 ;  /* 0x00000001ff057807 */ /* 0x000fe20002800000 */
[----:B------:R-:W-:Y:S01]  /*1850*/  IMAD R37, R2, 0x4, R37 ;  /* 0x0000000402257824 */ /* 0x000fe200078e0225 */
[----:B------:R-:W-:Y:S02]  /*1860*/  FSETP.GTU.AND P5, PT, R4, RZ, PT ;  /* 0x000000ff0400720b */ /* 0x000fe40003fac000 */
[----:B------:R-:W-:Y:S02]  /*1870*/  LEA.HI R31, R30, UR4, RZ, 0x1c ;  /* 0x000000041e1f7c11 */ /* 0x000fe4000f8fe0ff */
[----:B------:R-:W-:Y:S02]  /*1880*/  LOP3.LUT R4, R0, 0x10, RZ, 0xfc, !PT ;  /* 0x0000001000047812 */ /* 0x000fe400078efcff */
[----:B------:R-:W-:-:S02]  /*1890*/  FSETP.GTU.AND P6, PT, R7, RZ, PT ;  /* 0x000000ff0700720b */ /* 0x000fc40003fcc000 */
[----:B------:R-:W-:Y:S02]  /*18a0*/  SEL R7, RZ, 0x1, P2 ;  /* 0x00000001ff077807 */ /* 0x000fe40001000000 */
[----:B------:R-:W-:Y:S02]  /*18b0*/  ISETP.GE.AND P3, PT, R0, 0x200, PT ;  /* 0x000002000000780c */ /* 0x000fe40003f66270 */
[----:B------:R-:W-:-:S04]  /*18c0*/  SHF.R.U32.HI R6, RZ, 0x2, R6 ;  /* 0x00000002ff067819 */ /* 0x000fc80000011606 */
[----:B------:R-:W-:-:S05]  /*18d0*/  LOP3.LUT R6, R6, 0x3c, RZ, 0xc0, !PT ;  /* 0x0000003c06067812 */ /* 0x000fca00078ec0ff */
[----:B------:R-:W-:Y:S02]  /*18e0*/  VIADD R33, R6, UR4 ;  /* 0x0000000406217c36 */ /* 0x000fe40008000000 */
[----:B----4-:R-:W-:Y:S01]  /*18f0*/  FFMA R16, R41, R16, R8 ;  /* 0x0000001029107223 */ /* 0x010fe20000000008 */
[----:B------:R-:W-:Y:S01]  /*1900*/  FSEL R8, R25, RZ, P1 ;  /* 0x000000ff19087208 */ /* 0x000fe20000800000 */
[----:B------:R-:W-:Y:S01]  /*1910*/  FFMA R12, R12, R17, R9 ;  /* 0x000000110c0c7223 */ /* 0x000fe20000000009 */
[----:B------:R-:W-:Y:S01]  /*1920*/  FFMA R18, R29, R18, R10 ;  /* 0x000000121d127223 */ /* 0x000fe2000000000a */
[----:B------:R-:W-:Y:S02]  /*1930*/  LOP3.LUT R10, R3, 0x140, RZ, 0xfc, !PT ;  /* 0x00000140030a7812 */ /* 0x000fe400078efcff */
[----:B------:R-:W-:Y:S02]  /*1940*/  FSETP.GEU.AND P1, PT, R16, RZ, PT ;  /* 0x000000ff1000720b */ /* 0x000fe40003f2e000 */
[----:B------:R-:W-:-:S02]  /*1950*/  LEA.HI R13, R10, UR4, RZ, 0x1c ;  /* 0x000000040a0d7c11 */ /* 0x000fc4000f8fe0ff */
[----:B------:R-:W-:Y:S02]  /*1960*/  FSEL R9, R16, RZ, P1 ;  /* 0x000000ff10097208 */ /* 0x000fe40000800000 */
[----:B------:R-:W-:Y:S02]  /*1970*/  FSETP.GEU.AND P1, PT, R12, RZ, PT ;  /* 0x000000ff0c00720b */ /* 0x000fe40003f2e000 */
[----:B------:R-:W-:Y:S01]  /*1980*/  LOP3.LUT R10, R3, 0x180, RZ, 0xfc, !PT ;  /* 0x00000180030a7812 */ /* 0x000fe200078efcff */
[----:B------:R-:W-:Y:S01]  /*1990*/  FFMA R19, R24, R19, R11 ;  /* 0x0000001318137223 */ /* 0x000fe2000000000b */
[----:B------:R-:W-:Y:S01]  /*19a0*/  FSEL R11, R12, RZ, P1 ;  /* 0x000000ff0c0b7208 */ /* 0x000fe20000800000 */
[----:B------:R-:W-:Y:S01]  /*19b0*/  IMAD R15, R2, 0x4, R13 ;  /* 0x00000004020f7824 */ /* 0x000fe200078e020d */
[----:B------:R-:W-:Y:S02]  /*19c0*/  FSETP.GEU.AND P1, PT, R18, RZ, PT ;  /* 0x000000ff1200720b */ /* 0x000fe40003f2e000 */
[----:B------:R-:W-:-:S02]  /*19d0*/  LEA.HI R17, R10, UR4, RZ, 0x1c ;  /* 0x000000040a117c11 */ /* 0x000fc4000f8fe0ff */
[----:B------:R-:W-:Y:S01]  /*19e0*/  FSEL R12, R18, RZ, P1 ;  /* 0x000000ff120c7208 */ /* 0x000fe20000800000 */
[----:B------:R0:W-:Y:S01]  /*19f0*/  STS [R15+0x500], R28 ;  /* 0x0005001c0f007388 */ /* 0x0001e20000000800 */
[----:B------:R-:W-:Y:S01]  /*1a00*/  FSETP.GEU.AND P1, PT, R19, RZ, PT ;  /* 0x000000ff1300720b */ /* 0x000fe20003f2e000 */
[----:B------:R-:W-:Y:S01]  /*1a10*/  IMAD R10, R2, 0x4, R17 ;  /* 0x00000004020a7824 */ /* 0x000fe200078e0211 */
[C---:B------:R-:W-:Y:S02]  /*1a20*/  LOP3.LUT R17, R3.reuse, 0x240, RZ, 0xfc, !PT ;  /* 0x0000024003117812 */ /* 0x040fe400078efcff */
[----:B------:R-:W-:Y:S02]  /*1a30*/  LOP3.LUT R18, R3, 0x2c0, RZ, 0xfc, !PT ;  /* 0x000002c003127812 */ /* 0x000fe400078efcff */
[----:B------:R-:W-:Y:S02]  /*1a40*/  FSEL R13, R19, RZ, P1 ;  /* 0x000000ff130d7208 */ /* 0x000fe40000800000 */
[----:B0-----:R-:W-:-:S02]  /*1a50*/  LOP3.LUT R15, R3, 0x280, RZ, 0xfc, !PT ;  /* 0x00000280030f7812 */ /* 0x001fc400078efcff */
[C---:B------:R-:W-:Y:S02]  /*1a60*/  LOP3.LUT R29, R3.reuse, 0x380, RZ, 0xfc, !PT ;  /* 0x00000380031d7812 */ /* 0x040fe400078efcff */
[----:B------:R-:W-:Y:S02]  /*1a70*/  FSETP.GTU.AND P1, PT, R28, RZ, PT ;  /* 0x000000ff1c00720b */ /* 0x000fe40003f2c000 */
[----:B------:R-:W-:Y:S02]  /*1a80*/  LOP3.LUT R16, R3, 0x200, RZ, 0xfc, !PT ;  /* 0x0000020003107812 */ /* 0x000fe400078efcff */
[----:B------:R-:W-:Y:S02]  /*1a90*/  LEA.HI R17, R17, UR4, RZ, 0x1c ;  /* 0x0000000411117c11 */ /* 0x000fe4000f8fe0ff */
[C---:B------:R-:W-:Y:S02]  /*1aa0*/  LOP3.LUT R24, R3.reuse, 0x300, RZ, 0xfc, !PT ;  /* 0x0000030003187812 */ /* 0x040fe400078efcff */
[----:B------:R-:W-:-:S02]  /*1ab0*/  LOP3.LUT R28, R3, 0x340, RZ, 0xfc, !PT ;  /* 0x00000340031c7812 */ /* 0x000fc400078efcff */
[----:B------:R-:W-:Y:S02]  /*1ac0*/  LEA.HI R15, R15, UR4, RZ, 0x1c ;  /* 0x000000040f0f7c11 */ /* 0x000fe4000f8fe0ff */
[----:B------:R-:W-:Y:S02]  /*1ad0*/  LEA.HI R3, R18, UR4, RZ, 0x1c ;  /* 0x0000000412037c11 */ /* 0x000fe4000f8fe0ff */
[----:B------:R-:W-:Y:S02]  /*1ae0*/  LEA.HI R29, R29, UR4, RZ, 0x1c ;  /* 0x000000041d1d7c11 */ /* 0x000fe4000f8fe0ff */
[----:B------:R-:W-:Y:S01]  /*1af0*/  LEA.HI R19, R16, UR4, RZ, 0x1c ;  /* 0x0000000410137c11 */ /* 0x000fe2000f8fe0ff */
[C---:B------:R-:W-:Y:S01]  /*1b00*/  IMAD R16, R2.reuse, 0x4, R17 ;  /* 0x0000000402107824 */ /* 0x040fe200078e0211 */
[----:B------:R0:W-:Y:S01]  /*1b10*/  STS [R10+0x600], R27 ;  /* 0x0006001b0a007388 */ /* 0x0001e20000000800 */
[----:B------:R-:W-:Y:S01]  /*1b20*/  IMAD R17, R2, 0x4, R15 ;  /* 0x0000000402117824 */ /* 0x000fe200078e020f */
[----:B------:R-:W-:Y:S01]  /*1b30*/  LEA.HI R25, R24, UR4, RZ, 0x1c ;  /* 0x0000000418197c11 */ /* 0x000fe2000f8fe0ff */
[----:B------:R-:W-:Y:S01]  /*1b40*/  IMAD R15, R2, 0x4, R3 ;  /* 0x00000004020f7824 */ /* 0x000fe200078e0203 */
[----:B------:R-:W-:Y:S01]  /*1b50*/  LOP3.LUT R24, R0, 0x20, RZ, 0xfc, !PT ;  /* 0x0000002000187812 */ /* 0x000fe200078efcff */
[C---:B------:R-:W-:Y:S01]  /*1b60*/  IMAD R3, R2.reuse, 0x4, R29 ;  /* 0x0000000402037824 */ /* 0x040fe200078e021d */
[----:B------:R-:W-:Y:S01]  /*1b70*/  LOP3.LUT R29, R22, 0x3c, R23, 0xf8, !PT ;  /* 0x0000003c161d7812 */ /* 0x000fe200078ef817 */
[----:B------:R-:W-:Y:S01]  /*1b80*/  IMAD R19, R2, 0x4, R19 ;  /* 0x0000000402137824 */ /* 0x000fe200078e0213 */
[----:B------:R-:W-:-:S02]  /*1b90*/  LOP3.LUT R18, R0, 0x30, RZ, 0xfc, !PT ;  /* 0x0000003000127812 */ /* 0x000fc400078efcff */
[----:B0-----:R-:W-:Y:S01]  /*1ba0*/  LEA.HI R27, R28, UR4, RZ, 0x1c ;  /* 0x000000041c1b7c11 */ /* 0x001fe2000f8fe0ff */
[----:B------:R-:W-:Y:S01]  /*1bb0*/  IMAD R10, R2, 0x4, R25 ;  /* 0x00000004020a7824 */ /* 0x000fe200078e0219 */
[----:B------:R-:W-:Y:S01]  /*1bc0*/  LOP3.LUT R28, R23, 0x3fc, RZ, 0xc0, !PT ;  /* 0x000003fc171c7812 */ /* 0x000fe200078ec0ff */
[----:B------:R-:W-:Y:S01]  /*1bd0*/  IMAD R25, R0, 0x1000, R29 ;  /* 0x0000100000197824 */ /* 0x000fe200078e021d */
[----:B------:R-:W-:Y:S01]  /*1be0*/  STS [R37+0x700], R26 ;  /* 0x0007001a25007388 */ /* 0x000fe20000000800 */
[----:B------:R-:W-:Y:S01]  /*1bf0*/  IMAD R14, R2, 0x4, R27 ;  /* 0x00000004020e7824 */ /* 0x000fe200078e021b */
[----:B------:R-:W-:Y:S01]  /*1c00*/  ISETP.GE.AND P2, PT, R18, 0x200, PT ;  /* 0x000002001200780c */ /* 0x000fe20003f46270 */
[----:B------:R-:W-:Y:S01]  /*1c10*/  IMAD R2, R2, 0x4, R31 ;  /* 0x0000000402027824 */ /* 0x000fe200078e021f */
[----:B------:R-:W-:Y:S01]  /*1c20*/  SEL R31, RZ, 0x1, P5 ;  /* 0x00000001ff1f7807 */ /* 0x000fe20002800000 */
[--C-:B------:R-:W-:Y:S01]  /*1c30*/  IMAD R27, R4, 0x1000, R29.reuse ;  /* 0x00001000041b7824 */ /* 0x100fe200078e021d */
[----:B------:R-:W-:Y:S01]  /*1c40*/  STS [R19+0x800], R40 ;  /* 0x0008002813007388 */ /* 0x000fe20000000800 */
[--C-:B------:R-:W-:Y:S01]  /*1c50*/  IMAD R23, R24, 0x1000, R29.reuse ;  /* 0x0000100018177824 */ /* 0x100fe200078e021d */
[----:B------:R-:W-:Y:S01]  /*1c60*/  FSETP.GTU.AND P5, PT, R26, RZ, PT ;  /* 0x000000ff1a00720b */ /* 0x000fe20003fac000 */
[----:B------:R-:W-:Y:S01]  /*1c70*/  IMAD R29, R18, 0x1000, R29 ;  /* 0x00001000121d7824 */ /* 0x000fe200078e021d */
[----:B------:R-:W-:Y:S01]  /*1c80*/  LOP3.LUT R18, R28, 0x800, RZ, 0xfc, !PT ;  /* 0x000008001c127812 */ /* 0x000fe200078efcff */
[----:B------:R-:W-:Y:S01]  /*1c90*/  STS [R16+0x900], R39 ;  /* 0x0009002710007388 */ /* 0x000fe20000000800 */
[----:B------:R-:W-:-:S02]  /*1ca0*/  SEL R22, RZ, 0x1, P6 ;  /* 0x00000001ff167807 */ /* 0x000fc40003000000 */
[----:B------:R-:W-:Y:S01]  /*1cb0*/  LOP3.LUT R0, R28, 0x400, RZ, 0xfc, !PT ;  /* 0x000004001c007812 */ /* 0x000fe200078efcff */
[----:B------:R-:W-:Y:S01]  /*1cc0*/  STS [R17+0xa00], R38 ;  /* 0x000a002611007388 */ /* 0x000fe20000000800 */
[----:B------:R-:W-:-:S03]  /*1cd0*/  ISETP.GE.AND P6, PT, R4, 0x200, PT ;  /* 0x000002000400780c */ /* 0x000fc60003fc6270 */
[----:B------:R-:W-:Y:S01]  /*1ce0*/  STS [R15+0xb00], R8 ;  /* 0x000b00080f007388 */ /* 0x000fe20000000800 */
[----:B------:R-:W-:Y:S02]  /*1cf0*/  SEL R4, RZ, 0x1, P5 ;  /* 0x00000001ff047807 */ /* 0x000fe40002800000 */
[----:B------:R-:W-:Y:S01]  /*1d00*/  SHF.R.U32.HI R18, RZ, 0x4, R18 ;  /* 0x00000004ff127819 */ /* 0x000fe20000011612 */
[----:B------:R-:W-:Y:S01]  /*1d10*/  STS [R10+0xc00], R9 ;  /* 0x000c00090a007388 */ /* 0x000fe20000000800 */
[----:B------:R-:W-:-:S03]  /*1d20*/  ISETP.GE.AND P5, PT, R24, 0x200, PT ;  /* 0x000002001800780c */ /* 0x000fc60003fa6270 */
[----:B------:R-:W-:Y:S01]  /*1d30*/  STS [R14+0xd00], R11 ;  /* 0x000d000b0e007388 */ /* 0x000fe20000000800 */
[----:B------:R-:W-:Y:S02]  /*1d40*/  LOP3.LUT R24, R28, 0xc00, RZ, 0xfc, !PT ;  /* 0x00000c001c187812 */ /* 0x000fe400078efcff */
[----:B------:R-:W-:Y:S01]  /*1d50*/  SHF.R.U32.HI R0, RZ, 0x4, R0 ;  /* 0x00000004ff007819 */ /* 0x000fe20000011600 */
[----:B------:R-:W-:Y:S01]  /*1d60*/  STS [R3+0xe00], R12 ;  /* 0x000e000c03007388 */ /* 0x000fe20000000800 */
[----:B------:R-:W-:-:S03]  /*1d70*/  LOP3.LUT R18, R18, 0xbc, RZ, 0xc0, !PT ;  /* 0x000000bc12127812 */ /* 0x000fc600078ec0ff */
[----:B------:R0:W-:Y:S01]  /*1d80*/  STS [R2+0xf00], R13 ;  /* 0x000f000d02007388 */ /* 0x0001e20000000800 */
[----:B------:R-:W-:Y:S02]  /*1d90*/  SHF.R.U32.HI R24, RZ, 0x4, R24 ;  /* 0x00000004ff187819 */ /* 0x000fe40000011618 */
[----:B------:R-:W-:Y:S01]  /*1da0*/  LOP3.LUT R0, R0, 0x7c, RZ, 0xc0, !PT ;  /* 0x0000007c00007812 */ /* 0x000fe200078ec0ff */
[----:B------:R-:W-:Y:S01]  /*1db0*/  VIADD R41, R18, UR4 ;  /* 0x0000000412297c36 */ /* 0x000fe20008000000 */
[----:B------:R-:W-:Y:S01]  /*1dc0*/  LOP3.LUT R24, R24, 0xfc, RZ, 0xc0, !PT ;  /* 0x000000fc18187812 */ /* 0x000fe200078ec0ff */
[----:B------:R-:W-:Y:S01]  /*1dd0*/  IMAD R18, R28, 0x4, R33 ;  /* 0x000000041c127824 */ /* 0x000fe200078e0221 */
[----:B------:R-:W-:Y:S01]  /*1de0*/  BAR.SYNC.DEFER_BLOCKING 0x0 ;  /* 0x0000000000007b1d */ /* 0x000fe20000010000 */
[----:B------:R-:W-:Y:S01]  /*1df0*/  PRMT R31, R22, 0x3340, R31 ;  /* 0x00003340161f7816 */ /* 0x000fe2000000001f */
[----:B------:R-:W-:Y:S01]  /*1e00*/  VIADD R35, R0, UR4 ;  /* 0x0000000400237c36 */ /* 0x000fe20008000000 */
[----:B------:R-:W-:-:S02]  /*1e10*/  SEL R22, RZ, 0x1, P1 ;  /* 0x00000001ff167807 */ /* 0x000fc40000800000 */
[----:B------:R-:W-:-:S03]  /*1e20*/  SEL R33, RZ, 0x1, P4 ;  /* 0x00000001ff217807 */ /* 0x000fc60002000000 */
[----:B0-----:R-:W0:Y:S01]  /*1e30*/  LDC.64 R2, c[0x0][0x238] ;  /* 0x00008e00ff027b82 */ /* 0x001e220000000a00 */
[----:B------:R-:W-:Y:S02]  /*1e40*/  FSETP.GTU.AND P1, PT, R8, RZ, PT ;  /* 0x000000ff0800720b */ /* 0x000fe40003f2c000 */
[----:B------:R-:W-:Y:S01]  /*1e50*/  FSETP.GTU.AND P4, PT, R38, RZ, PT ;  /* 0x000000ff2600720b */ /* 0x000fe20003f8c000 */
[----:B------:R-:W-:Y:S01]  /*1e60*/  VIADD R43, R24, UR4 ;  /* 0x00000004182b7c36 */ /* 0x000fe20008000000 */
[----:B------:R-:W-:Y:S01]  /*1e70*/  SEL R24, RZ, 0x1, P1 ;  /* 0x00000001ff187807 */ /* 0x000fe20000800000 */
[C---:B------:R-:W-:Y:S01]  /*1e80*/  IMAD R34, R28.reuse, 0x4, R35 ;  /* 0x000000041c227824 */ /* 0x040fe200078e0223 */
[----:B------:R-:W-:Y:S01]  /*1e90*/  SEL R35, RZ, 0x1, P4 ;  /* 0x00000001ff237807 */ /* 0x000fe20002000000 */
[----:B------:R-:W-:Y:S01]  /*1ea0*/  IMAD R30, R28, 0x4, R41 ;  /* 0x000000041c1e7824 */ /* 0x000fe200078e0229 */
[----:B------:R-:W-:Y:S01]  /*1eb0*/  FSETP.GTU.AND P1, PT, R39, RZ, PT ;  /* 0x000000ff2700720b */ /* 0x000fe20003f2c000 */
[----:B------:R-:W-:Y:S01]  /*1ec0*/  ULDC.64 UR4, c[0x0][0x240] ;  /* 0x0000900000047ab9 */ /* 0x000fe20000000a00 */
[----:B------:R-:W-:-:S02]  /*1ed0*/  FSETP.GTU.AND P4, PT, R40, RZ, PT ;  /* 0x000000ff2800720b */ /* 0x000fc40003f8c000 */
[----:B------:R-:W-:Y:S02]  /*1ee0*/  SEL R26, RZ, 0x1, P1 ;  /* 0x00000001ff1a7807 */ /* 0x000fe40000800000 */
[----:B------:R-:W-:Y:S02]  /*1ef0*/  SEL R37, RZ, 0x1, P4 ;  /* 0x00000001ff257807 */ /* 0x000fe40002000000 */
[----:B------:R-:W-:Y:S01]  /*1f00*/  FSETP.GTU.AND P1, PT, R13, RZ, PT ;  /* 0x000000ff0d00720b */ /* 0x000fe20003f2c000 */
[----:B------:R-:W-:Y:S01]  /*1f10*/  IMAD R28, R28, 0x4, R43 ;  /* 0x000000041c1c7824 */ /* 0x000fe200078e022b */
[----:B------:R-:W-:Y:S01]  /*1f20*/  FSETP.GTU.AND P4, PT, R12, RZ, PT ;  /* 0x000000ff0c00720b */ /* 0x000fe20003f8c000 */
[----:B------:R-:W-:Y:S01]  /*1f30*/  LDS R6, [R18+0x8] ;  /* 0x0000080012067984 */ /* 0x000fe20000000800 */
[----:B------:R-:W-:Y:S02]  /*1f40*/  PRMT R0, R5, 0x3340, R20 ;  /* 0x0000334005007816 */ /* 0x000fe40000000014 */
[----:B------:R-:W-:Y:S01]  /*1f50*/  PRMT R20, R7, 0x3340, R4 ;  /* 0x0000334007147816 */ /* 0x000fe20000000004 */
[----:B------:R-:W-:Y:S01]  /*1f60*/  LDS R5, [R18+0x4] ;  /* 0x0000040012057984 */ /* 0x000fe20000000800 */
[----:B------:R-:W-:-:S02]  /*1f70*/  SEL R32, RZ, 0x1, P1 ;  /* 0x00000001ff207807 */ /* 0x000fc40000800000 */
[----:B------:R-:W-:Y:S01]  /*1f80*/  SEL R41, RZ, 0x1, P4 ;  /* 0x00000001ff297807 */ /* 0x000fe20002000000 */
[----:B------:R-:W-:Y:S01]  /*1f90*/  LDS R4, [R18] ;  /* 0x0000000012047984 */ /* 0x000fe20000000800 */
[----:B------:R-:W-:Y:S02]  /*1fa0*/  FSETP.GTU.AND P1, PT, R9, RZ, PT ;  /* 0x000000ff0900720b */ /* 0x000fe40003f2c000 */
[----:B------:R-:W-:Y:S01]  /*1fb0*/  FSETP.GTU.AND P4, PT, R11, RZ, PT ;  /* 0x000000ff0b00720b */ /* 0x000fe20003f8c000 */
[----:B------:R-:W1:Y:S04]  /*1fc0*/  LDS R7, [R18+0xc] ;  /* 0x00000c0012077984 */ /* 0x000e680000000800 */
[----:B------:R-:W-:Y:S04]  /*1fd0*/  LDS R8, [R34+0x1000] ;  /* 0x0010000022087984 */ /* 0x000fe80000000800 */
[----:B------:R-:W-:Y:S04]  /*1fe0*/  LDS R9, [R34+0x1004] ;  /* 0x0010040022097984 */ /* 0x000fe80000000800 */
[----:B------:R-:W-:Y:S04]  /*1ff0*/  LDS R10, [R34+0x1008] ;  /* 0x00100800220a7984 */ /* 0x000fe80000000800 */
[----:B------:R2:W3:Y:S04]  /*2000*/  LDS R11, [R34+0x100c] ;  /* 0x00100c00220b7984 */ /* 0x0004e80000000800 */
[----:B------:R-:W-:Y:S04]  /*2010*/  LDS R12, [R30+0x2000] ;  /* 0x002000001e0c7984 */ /* 0x000fe80000000800 */
[----:B------:R-:W-:Y:S04]  /*2020*/  LDS R13, [R30+0x2004] ;  /* 0x002004001e0d7984 */ /* 0x000fe80000000800 */
[----:B------:R-:W-:Y:S04]  /*2030*/  LDS R14, [R30+0x2008] ;  /* 0x002008001e0e7984 */ /* 0x000fe80000000800 */
[----:B------:R4:W5:Y:S04]  /*2040*/  LDS R15, [R30+0x200c] ;  /* 0x00200c001e0f7984 */ /* 0x0009680000000800 */
[----:B------:R-:W-:Y:S04]  /*2050*/  LDS R16, [R28+0x3000] ;  /* 0x003000001c107984 */ /* 0x000fe80000000800 */
[----:B------:R-:W-:Y:S04]  /*2060*/  LDS R17, [R28+0x3004] ;  /* 0x003004001c117984 */ /* 0x000fe80000000800 */
[----:B------:R-:W-:Y:S04]  /*2070*/  LDS R18, [R28+0x3008] ;  /* 0x003008001c127984 */ /* 0x000fe80000000800 */
[----:B------:R1:W5:Y:S01]  /*2080*/  LDS R19, [R28+0x300c] ;  /* 0x00300c001c137984 */ /* 0x0003620000000800 */
[----:B------:R-:W-:Y:S01]  /*2090*/  PRMT R35, R35, 0x3340, R24 ;  /* 0x0000334023237816 */ /* 0x000fe20000000018 */
[----:B0-----:R-:W-:Y:S01]  /*20a0*/  IMAD.WIDE R24, R25, 0x4, R2 ;  /* 0x0000000419187825 */ /* 0x001fe200078e0202 */
[----:B--2---:R-:W-:-:S02]  /*20b0*/  PRMT R34, R37, 0x3340, R26 ;  /* 0x0000334025227816 */ /* 0x004fc4000000001a */
[----:B------:R-:W-:Y:S01]  /*20c0*/  PRMT R33, R33, 0x3340, R22 ;  /* 0x0000334021217816 */ /* 0x000fe20000000016 */
[--C-:B------:R-:W-:Y:S01]  /*20d0*/  IMAD.WIDE R26, R27, 0x4, R2.reuse ;  /* 0x000000041b1a7825 */ /* 0x100fe200078e0202 */
[----:B----4-:R-:W-:Y:S02]  /*20e0*/  SEL R30, RZ, 0x1, P4 ;  /* 0x00000001ff1e7807 */ /* 0x010fe40002000000 */
[----:B------:R-:W-:Y:S01]  /*20f0*/  SEL R37, RZ, 0x1, P1 ;  /* 0x00000001ff257807 */ /* 0x000fe20000800000 */
[--C-:B------:R-:W-:Y:S01]  /*2100*/  IMAD.WIDE R22, R23, 0x4, R2.reuse ;  /* 0x0000000417167825 */ /* 0x100fe200078e0202 */
[----:B-1----:R-:W-:Y:S01]  /*2110*/  IADD3 R28, P1, R21, UR4, RZ ;  /* 0x00000004151c7c10 */ /* 0x002fe2000ff3e0ff */
[----:B------:R0:W-:Y:S02]  /*2120*/  @!P3 STG.E.128 desc[UR6][R24.64], R4 ;  /* 0x000000041800b986 */ /* 0x0001e4000c101d06 */
[----:B------:R-:W-:Y:S01]  /*2130*/  IMAD.WIDE R2, R29, 0x4, R2 ;  /* 0x000000041d027825 */ /* 0x000fe200078e0202 */
[----:B------:R-:W-:Y:S01]  /*2140*/  PRMT R32, R41, 0x3340, R32 ;  /* 0x0000334029207816 */ /* 0x000fe20000000020 */
[----:B---3--:R1:W-:Y:S01]  /*2150*/  @!P6 STG.E.128 desc[UR6][R26.64], R8 ;  /* 0x000000081a00e986 */ /* 0x0083e2000c101d06 */
[----:B------:R-:W-:-:S02]  /*2160*/  PRMT R37, R37, 0x3340, R30 ;  /* 0x0000334025257816 */ /* 0x000fc4000000001e */
[----:B------:R-:W-:Y:S01]  /*2170*/  LEA.HI.X.SX32 R29, R21, UR5, 0x1, P1 ;  /* 0x00000005151d7c11 */ /* 0x000fe200088f0eff */
[----:B-----5:R1:W-:Y:S01]  /*2180*/  @!P5 STG.E.128 desc[UR6][R22.64], R12 ;  /* 0x0000000c1600d986 */ /* 0x0203e2000c101d06 */
[----:B0-----:R-:W-:Y:S02]  /*2190*/  PRMT R4, R31, 0x5410, R0 ;  /* 0x000054101f047816 */ /* 0x001fe40000000000 */
[----:B------:R-:W-:Y:S02]  /*21a0*/  PRMT R5, R33, 0x5410, R20 ;  /* 0x0000541021057816 */ /* 0x000fe40000000014 */
[----:B------:R-:W-:Y:S02]  /*21b0*/  PRMT R6, R34, 0x5410, R35 ;  /* 0x0000541022067816 */ /* 0x000fe40000000023 */
[----:B------:R-:W-:Y:S01]  /*21c0*/  PRMT R7, R37, 0x5410, R32 ;  /* 0x0000541025077816 */ /* 0x000fe20000000020 */
[----:B------:R1:W-:Y:S01]  /*21d0*/  @!P2 STG.E.128 desc[UR6][R2.64], R16 ;  /* 0x000000100200a986 */ /* 0x0003e2000c101d06 */
[----:B------:R-:W-:Y:S05]  /*21e0*/  @P0 EXIT ;  /* 0x000000000000094d */ /* 0x000fea0003800000 */
[----:B------:R-:W-:Y:S01]  /*21f0*/  STG.E.128 desc[UR6][R28.64], R4 ;  /* 0x000000041c007986 */ /* 0x000fe2000c101d06 */
[----:B------:R-:W-:Y:S05]  /*2200*/  EXIT ;  /* 0x000000000000794d */ /* 0x000fea0003800000 */
.L_x_0:
[----:B------:R-:W-:-:S00]  /*2210*/  BRA `(.L_x_0) ;  /* 0xfffffffc00fc7947 */ /* 0x000fc0000383ffff */
[----:B------:R-:W-:-:S00]  /*2220*/  NOP ;  /* 0x0000000000007918 */ /* 0x000fc00000000000 */
        /* <DEDUP_REMOVED lines=13> */
.L_x_1:


//--------------------- .nv.global.init           --------------------------
	.section	.nv.global.init,"aw",@progbits
.nv.global.init:
	.type		_$_str,@object
	.size		_$_str,(_$_str_$_2 - _$_str)
_$_str:
        /*0000*/ 	.byte	0x5f, 0x5f, 0x43, 0x55, 0x44, 0x41, 0x5f, 0x46, 0x54, 0x5a, 0x00
	.type		_$_str_$_2,@object
	.size		_$_str_$_2,(.L_1 - _$_str_$_2)
_$_str_$_2:
        /*000b*/ 	.byte	0x5f, 0x5f, 0x43, 0x55, 0x44, 0x41, 0x5f, 0x50, 0x52, 0x45, 0x43, 0x5f, 0x53, 0x51, 0x52, 0x54
        /*001b*/ 	.byte	0x00
.L_1:


//--------------------- .nv.shared.triton_poi_fused__native_batch_norm_legit_no_training_relu_threshold_backward_5 --------------------------
	.section	.nv.shared.triton_poi_fused__native_batch_norm_legit_no_training_relu_threshold_backward_5,"aw",@nobits
	.sectionflags	@""
	.align	16
	.zero		1024


//--------------------- .nv.constant0.triton_poi_fused__native_batch_norm_legit_no_training_relu_threshold_backward_5 --------------------------
	.section	.nv.constant0.triton_poi_fused__native_batch_norm_legit_no_training_relu_threshold_backward_5,"a",@progbits
	.sectionflags	@""
	.align	4
.nv.constant0.triton_poi_fused__native_batch_norm_legit_no_training_relu_threshold_backward_5:
	.zero		592
